	.target	sm_100a

	.elftype	@"ET_EXEC"


//--------------------- .note.nv.tkinfo           --------------------------
	.section	.note.nv.tkinfo,"",@"SHT_NOTE"
	.sectionflags	@"SHF_NOTE_NV_TKINFO"
	.tkinfo
        /*0018*/ 	.word	0x00000002
        /*0030*/ 	.string	""
        /*0030*/ 	.string	"ptxas"
        /*0030*/ 	.string	"Cuda compilation tools, release 13.0, V13.0.88"
        /*0030*/ 	.string	"Build cuda_13.0.r13.0/compiler.36424714_0"
        /*0030*/ 	.string	"-arch sm_100a -m 64 "



//--------------------- .note.nv.cuinfo           --------------------------
	.section	.note.nv.cuinfo,"",@"SHT_NOTE"
	.sectionflags	@"SHF_NOTE_NV_CUINFO"
        /*0018*/ 	.short	0x0002
        /*001a*/ 	.short	0x0064
        /*001c*/ 	.short	0x0082
	.zero		2


//--------------------- .nv.info                  --------------------------
	.section	.nv.info,"",@"SHT_CUDA_INFO"
	.align	4


	//----- nvinfo : EIATTR_REGCOUNT
	.align		4
        /*0000*/ 	.byte	0x04, 0x2f
        /*0002*/ 	.short	(.L_19 - .L_18)
	.align		4
.L_18:
        /*0004*/ 	.word	index@(_ZN7cutlass13device_kernelINS_4gemm6kernel13GemmUniversalIN4cute5tupleIJiiiiEEENS1_10collective13CollectiveMmaINS1_35MainloopSm100TmaUmmaWarpSpecializedILi4ELi2ELi4ENS5_IJNS4_1CILi1EEESB_SB_EEEEENS5_IJNSA_ILi64EEESE_NSA_ILi32EEEEEENS_12float_e5m2_tENS5_IJlSB_lEEESH_SI_NS4_8TiledMMAINS4_8MMA_AtomIJNS4_10MMA_TraitsINS4_19SM100_MMA_F8F6F4_SSEJSH_SH_fSE_SE_NS4_17integral_constantINS4_4UMMA5MajorELSP_0EEESQ_NSN_INSO_7ScaleInELSR_0EEESS_EEEEEENS4_6LayoutISC_NS5_IJNSA_ILi0EEESW_SW_EEEEENS5_IJNS4_10UnderscoreESZ_SZ_EEEEENS4_13SM90_TMA_LOADENS4_14ComposedLayoutINS4_7SwizzleILi1ELi4ELi3EEENS4_18smem_ptr_flag_bitsILi8EEENSV_INS5_IJNSA_ILi8EEESF_EEENS5_IJSF_SB_EEEEEEEvNS4_8identityES12_S1C_vS1D_EENS_8epilogue10collective18CollectiveEpilogueINS1F_23Sm100TmaWarpSpecializedILi1ELi1ELi32ELb0ELb0EEEJSG_NS5_IJNSV_ISE_SB_EES1K_EEESH_SI_SH_SI_NS1F_6fusion15FusionCallbacksIS1J_NS1M_17LinearCombinationISH_fSH_fLNS_15FloatRoundStyleE2EEESG_S1L_JEEENS4_5SM1004TMEM4LOAD26SM100_TMEM_LOAD_16dp32b32xES12_NS13_INS14_ILi2ELi4ELi3EEES17_NSV_INS5_IJS18_SE_EEENS5_IJSE_SB_EEEEEEENS4_39AutoVectorizingCopyWithAssumedAlignmentILi128EEENS4_14SM90_TMA_STOREES20_S22_S22_EEEvvEEEEvNT_6ParamsE)
        /*0008*/ 	.word	0x00000078


	//----- nvinfo : EIATTR_FRAME_SIZE
	.align		4
.L_19:
        /*000c*/ 	.byte	0x04, 0x11
        /*000e*/ 	.short	(.L_21 - .L_20)
	.align		4
.L_20:
        /*0010*/ 	.word	index@($__internal_2_$__cuda_sm10x_tcgen05_guardrail_trap_unallocated_columns_being_dealloced)
        /*0014*/ 	.word	0x00000000


	//----- nvinfo : EIATTR_FRAME_SIZE
	.align		4
.L_21:
        /*0018*/ 	.byte	0x04, 0x11
        /*001a*/ 	.short	(.L_23 - .L_22)
	.align		4
.L_22:
        /*001c*/ 	.word	index@($__internal_1_$__cuda_sm10x_tcgen05_guardrail_trap_phase_invalid_during_alloc)
        /*0020*/ 	.word	0x00000000


	//----- nvinfo : EIATTR_FRAME_SIZE
	.align		4
.L_23:
        /*0024*/ 	.byte	0x04, 0x11
        /*0026*/ 	.short	(.L_25 - .L_24)
	.align		4
.L_24:
        /*0028*/ 	.word	index@($__internal_0_$__cuda_sm10x_tcgen05_guardrail_trap_col_being_dealloced_not_returned_by_alloc)
        /*002c*/ 	.word	0x00000000


	//----- nvinfo : EIATTR_FRAME_SIZE
	.align		4
.L_25:
        /*0030*/ 	.byte	0x04, 0x11
        /*0032*/ 	.short	(.L_27 - .L_26)
	.align		4
.L_26:
        /*0034*/ 	.word	index@(_ZN7cutlass13device_kernelINS_4gemm6kernel13GemmUniversalIN4cute5tupleIJiiiiEEENS1_10collective13CollectiveMmaINS1_35MainloopSm100TmaUmmaWarpSpecializedILi4ELi2ELi4ENS5_IJNS4_1CILi1EEESB_SB_EEEEENS5_IJNSA_ILi64EEESE_NSA_ILi32EEEEEENS_12float_e5m2_tENS5_IJlSB_lEEESH_SI_NS4_8TiledMMAINS4_8MMA_AtomIJNS4_10MMA_TraitsINS4_19SM100_MMA_F8F6F4_SSEJSH_SH_fSE_SE_NS4_17integral_constantINS4_4UMMA5MajorELSP_0EEESQ_NSN_INSO_7ScaleInELSR_0EEESS_EEEEEENS4_6LayoutISC_NS5_IJNSA_ILi0EEESW_SW_EEEEENS5_IJNS4_10UnderscoreESZ_SZ_EEEEENS4_13SM90_TMA_LOADENS4_14ComposedLayoutINS4_7SwizzleILi1ELi4ELi3EEENS4_18smem_ptr_flag_bitsILi8EEENSV_INS5_IJNSA_ILi8EEESF_EEENS5_IJSF_SB_EEEEEEEvNS4_8identityES12_S1C_vS1D_EENS_8epilogue10collective18CollectiveEpilogueINS1F_23Sm100TmaWarpSpecializedILi1ELi1ELi32ELb0ELb0EEEJSG_NS5_IJNSV_ISE_SB_EES1K_EEESH_SI_SH_SI_NS1F_6fusion15FusionCallbacksIS1J_NS1M_17LinearCombinationISH_fSH_fLNS_15FloatRoundStyleE2EEESG_S1L_JEEENS4_5SM1004TMEM4LOAD26SM100_TMEM_LOAD_16dp32b32xES12_NS13_INS14_ILi2ELi4ELi3EEES17_NSV_INS5_IJS18_SE_EEENS5_IJSE_SB_EEEEEEENS4_39AutoVectorizingCopyWithAssumedAlignmentILi128EEENS4_14SM90_TMA_STOREES20_S22_S22_EEEvvEEEEvNT_6ParamsE)
        /*0038*/ 	.word	0x00000000


	//----- nvinfo : EIATTR_MIN_STACK_SIZE
	.align		4
.L_27:
        /*003c*/ 	.byte	0x04, 0x12
        /*003e*/ 	.short	(.L_29 - .L_28)
	.align		4
.L_28:
        /*0040*/ 	.word	index@(_ZN7cutlass13device_kernelINS_4gemm6kernel13GemmUniversalIN4cute5tupleIJiiiiEEENS1_10collective13CollectiveMmaINS1_35MainloopSm100TmaUmmaWarpSpecializedILi4ELi2ELi4ENS5_IJNS4_1CILi1EEESB_SB_EEEEENS5_IJNSA_ILi64EEESE_NSA_ILi32EEEEEENS_12float_e5m2_tENS5_IJlSB_lEEESH_SI_NS4_8TiledMMAINS4_8MMA_AtomIJNS4_10MMA_TraitsINS4_19SM100_MMA_F8F6F4_SSEJSH_SH_fSE_SE_NS4_17integral_constantINS4_4UMMA5MajorELSP_0EEESQ_NSN_INSO_7ScaleInELSR_0EEESS_EEEEEENS4_6LayoutISC_NS5_IJNSA_ILi0EEESW_SW_EEEEENS5_IJNS4_10UnderscoreESZ_SZ_EEEEENS4_13SM90_TMA_LOADENS4_14ComposedLayoutINS4_7SwizzleILi1ELi4ELi3EEENS4_18smem_ptr_flag_bitsILi8EEENSV_INS5_IJNSA_ILi8EEESF_EEENS5_IJSF_SB_EEEEEEEvNS4_8identityES12_S1C_vS1D_EENS_8epilogue10collective18CollectiveEpilogueINS1F_23Sm100TmaWarpSpecializedILi1ELi1ELi32ELb0ELb0EEEJSG_NS5_IJNSV_ISE_SB_EES1K_EEESH_SI_SH_SI_NS1F_6fusion15FusionCallbacksIS1J_NS1M_17LinearCombinationISH_fSH_fLNS_15FloatRoundStyleE2EEESG_S1L_JEEENS4_5SM1004TMEM4LOAD26SM100_TMEM_LOAD_16dp32b32xES12_NS13_INS14_ILi2ELi4ELi3EEES17_NSV_INS5_IJS18_SE_EEENS5_IJSE_SB_EEEEEEENS4_39AutoVectorizingCopyWithAssumedAlignmentILi128EEENS4_14SM90_TMA_STOREES20_S22_S22_EEEvvEEEEvNT_6ParamsE)
        /*0044*/ 	.word	0x00000000
.L_29:


//--------------------- .nv.compat                --------------------------
	.section	.nv.compat,"",@"SHT_CUDA_COMPAT_INFO"
	.align	4
        /*0000*/ 	.byte	0x02, 0x09, 0x01, 0x00, 0x02, 0x02, 0x02, 0x00, 0x02, 0x05, 0x05, 0x00, 0x03, 0x07, 0x01, 0x01
        /*0010*/ 	.byte	0x02, 0x03, 0x01, 0x00, 0x02, 0x06, 0x01, 0x00, 0x04, 0x0b, 0x08, 0x00, 0x09, 0x00, 0x00, 0x00
        /*0020*/ 	.byte	0x00, 0x00, 0x00, 0x00


//--------------------- .nv.info._ZN7cutlass13device_kernelINS_4gemm6kernel13GemmUniversalIN4cute5tupleIJiiiiEEENS1_10collective13CollectiveMmaINS1_35MainloopSm100TmaUmmaWarpSpecializedILi4ELi2ELi4ENS5_IJNS4_1CILi1EEESB_SB_EEEEENS5_IJNSA_ILi64EEESE_NSA_ILi32EEEEEENS_12float_e5m2_tENS5_IJlSB_lEEESH_SI_NS4_8TiledMMAINS4_8MMA_AtomIJNS4_10MMA_TraitsINS4_19SM100_MMA_F8F6F4_SSEJSH_SH_fSE_SE_NS4_17integral_constantINS4_4UMMA5MajorELSP_0EEESQ_NSN_INSO_7ScaleInELSR_0EEESS_EEEEEENS4_6LayoutISC_NS5_IJNSA_ILi0EEESW_SW_EEEEENS5_IJNS4_10UnderscoreESZ_SZ_EEEEENS4_13SM90_TMA_LOADENS4_14ComposedLayoutINS4_7SwizzleILi1ELi4ELi3EEENS4_18smem_ptr_flag_bitsILi8EEENSV_INS5_IJNSA_ILi8EEESF_EEENS5_IJSF_SB_EEEEEEEvNS4_8identityES12_S1C_vS1D_EENS_8epilogue10collective18CollectiveEpilogueINS1F_23Sm100TmaWarpSpecializedILi1ELi1ELi32ELb0ELb0EEEJSG_NS5_IJNSV_ISE_SB_EES1K_EEESH_SI_SH_SI_NS1F_6fusion15FusionCallbacksIS1J_NS1M_17LinearCombinationISH_fSH_fLNS_15FloatRoundStyleE2EEESG_S1L_JEEENS4_5SM1004TMEM4LOAD26SM100_TMEM_LOAD_16dp32b32xES12_NS13_INS14_ILi2ELi4ELi3EEES17_NSV_INS5_IJS18_SE_EEENS5_IJSE_SB_EEEEEEENS4_39AutoVectorizingCopyWithAssumedAlignmentILi128EEENS4_14SM90_TMA_STOREES20_S22_S22_EEEvvEEEEvNT_6ParamsE --------------------------
	.section	.nv.info._ZN7cutlass13device_kernelINS_4gemm6kernel13GemmUniversalIN4cute5tupleIJiiiiEEENS1_10collective13CollectiveMmaINS1_35MainloopSm100TmaUmmaWarpSpecializedILi4ELi2ELi4ENS5_IJNS4_1CILi1EEESB_SB_EEEEENS5_IJNSA_ILi64EEESE_NSA_ILi32EEEEEENS_12float_e5m2_tENS5_IJlSB_lEEESH_SI_NS4_8TiledMMAINS4_8MMA_AtomIJNS4_10MMA_TraitsINS4_19SM100_MMA_F8F6F4_SSEJSH_SH_fSE_SE_NS4_17integral_constantINS4_4UMMA5MajorELSP_0EEESQ_NSN_INSO_7ScaleInELSR_0EEESS_EEEEEENS4_6LayoutISC_NS5_IJNSA_ILi0EEESW_SW_EEEEENS5_IJNS4_10UnderscoreESZ_SZ_EEEEENS4_13SM90_TMA_LOADENS4_14ComposedLayoutINS4_7SwizzleILi1ELi4ELi3EEENS4_18smem_ptr_flag_bitsILi8EEENSV_INS5_IJNSA_ILi8EEESF_EEENS5_IJSF_SB_EEEEEEEvNS4_8identityES12_S1C_vS1D_EENS_8epilogue10collective18CollectiveEpilogueINS1F_23Sm100TmaWarpSpecializedILi1ELi1ELi32ELb0ELb0EEEJSG_NS5_IJNSV_ISE_SB_EES1K_EEESH_SI_SH_SI_NS1F_6fusion15FusionCallbacksIS1J_NS1M_17LinearCombinationISH_fSH_fLNS_15FloatRoundStyleE2EEESG_S1L_JEEENS4_5SM1004TMEM4LOAD26SM100_TMEM_LOAD_16dp32b32xES12_NS13_INS14_ILi2ELi4ELi3EEES17_NSV_INS5_IJS18_SE_EEENS5_IJSE_SB_EEEEEEENS4_39AutoVectorizingCopyWithAssumedAlignmentILi128EEENS4_14SM90_TMA_STOREES20_S22_S22_EEEvvEEEEvNT_6ParamsE,"",@"SHT_CUDA_INFO"
	.sectionflags	@""
	.align	4


	//----- nvinfo : EIATTR_CUDA_API_VERSION
	.align		4
        /*0000*/ 	.byte	0x04, 0x37
        /*0002*/ 	.short	(.L_31 - .L_30)
.L_30:
        /*0004*/ 	.word	0x00000082


	//----- nvinfo : EIATTR_KPARAM_INFO
	.align		4
.L_31:
        /*0008*/ 	.byte	0x04, 0x17
        /*000a*/ 	.short	(.L_33 - .L_32)
.L_32:
        /*000c*/ 	.word	0x00000000
        /*0010*/ 	.short	0x0000
        /*0012*/ 	.short	0x0000
        /*0014*/ 	.byte	0x00, 0xf0, 0x01, 0x20


	//----- nvinfo : EIATTR_AT_ENTRY_FRAGMENTS
	.align		4
.L_33:
        /*0018*/ 	.byte	0x04, 0x4f
        /*001a*/ 	.short	(.L_35 - .L_34)


	//   ....[0]....
.L_34:
        /*001c*/ 	.word	0x00000006


	//----- nvinfo : EIATTR_RESERVED_SMEM_USED
	.align		4
.L_35:
        /*0020*/ 	.byte	0x01, 0x41
	.zero		2


	//----- nvinfo : EIATTR_SPARSE_MMA_MASK
	.align		4
        /*0024*/ 	.byte	0x03, 0x50
        /*0026*/ 	.short	0x0000


	//----- nvinfo : EIATTR_TCGEN05_1CTA_USED
	.align		4
        /*0028*/ 	.byte	0x01, 0x51
	.zero		2


	//----- nvinfo : EIATTR_MAXREG_COUNT
	.align		4
        /*002c*/ 	.byte	0x03, 0x1b
        /*002e*/ 	.short	0x00ff


	//----- nvinfo : EIATTR_NUM_BARRIERS
	.align		4
        /*0030*/ 	.byte	0x02, 0x4c
        /*0032*/ 	.byte	0x07
	.zero		1


	//----- nvinfo : EIATTR_EXTERNS
	.align		4
        /*0034*/ 	.byte	0x04, 0x0f
        /*0036*/ 	.short	(.L_37 - .L_36)


	//   ....[0]....
	.align		4
.L_36:
        /*0038*/ 	.word	index@(__assertfail)


	//----- nvinfo : EIATTR_MERCURY_ISA_VERSION
	.align		4
.L_37:
        /*003c*/ 	.byte	0x03, 0x5f
        /*003e*/ 	.short	0x0101


	//----- nvinfo : EIATTR_INT_WARP_WIDE_INSTR_OFFSETS
	.align		4
        /*0040*/ 	.byte	0x04, 0x31
        /*0042*/ 	.short	(.L_39 - .L_38)


	//   ....[0]....
.L_38:
        /*0044*/ 	.word	0x00001d60


	//   ....[1]....
        /*0048*/ 	.word	0x000036c0


	//   ....[2]....
        /*004c*/ 	.word	0x000036e0


	//   ....[3]....
        /*0050*/ 	.word	0x00003710


	//   ....[4]....
        /*0054*/ 	.word	0x00004120


	//   ....[5]....
        /*0058*/ 	.word	0x00004210


	//----- nvinfo : EIATTR_COOP_GROUP_MASK_REGIDS
	.align		4
.L_39:
        /*005c*/ 	.byte	0x04, 0x29
        /*005e*/ 	.short	(.L_41 - .L_40)


	//   ....[0]....
.L_40:
        /*0060*/ 	.word	0xffffffff


	//   ....[1]....
        /*0064*/ 	.word	0xffffffff


	//   ....[2]....
        /*0068*/ 	.word	0xffffffff


	//   ....[3]....
        /*006c*/ 	.word	0xffffffff


	//   ....[4]....
        /*0070*/ 	.word	0xffffffff


	//   ....[5]....
        /*0074*/ 	.word	0xffffffff


	//   ....[6]....
        /*0078*/ 	.word	0xffffffff


	//   ....[7]....
        /*007c*/ 	.word	0xffffffff


	//   ....[8]....
        /*0080*/ 	.word	0xffffffff


	//   ....[9]....
        /*0084*/ 	.word	0xffffffff


	//   ....[10]....
        /*0088*/ 	.word	0xffffffff


	//   ....[11]....
        /*008c*/ 	.word	0xffffffff


	//   ....[12]....
        /*0090*/ 	.word	0xffffffff


	//----- nvinfo : EIATTR_COOP_GROUP_INSTR_OFFSETS
	.align		4
.L_41:
        /*0094*/ 	.byte	0x04, 0x28
        /*0096*/ 	.short	(.L_43 - .L_42)


	//   ....[0]....
.L_42:
        /*0098*/ 	.word	0x00000090


	//   ....[1]....
        /*009c*/ 	.word	0x000004d0


	//   ....[2]....
        /*00a0*/ 	.word	0x00000640


	//   ....[3]....
        /*00a4*/ 	.word	0x00000780


	//   ....[4]....
        /*00a8*/ 	.word	0x00000880


	//   ....[5]....
        /*00ac*/ 	.word	0x000009f0


	//   ....[6]....
        /*00b0*/ 	.word	0x00000b90


	//   ....[7]....
        /*00b4*/ 	.word	0x00001c40


	//   ....[8]....
        /*00b8*/ 	.word	0x00002a20


	//   ....[9]....
        /*00bc*/ 	.word	0x00002c30


	//   ....[10]....
        /*00c0*/ 	.word	0x00002c60


	//   ....[11]....
        /*00c4*/ 	.word	0x000035a0


	//   ....[12]....
        /*00c8*/ 	.word	0x000037d0


	//----- nvinfo : EIATTR_VRC_CTA_INIT_COUNT
	.align		4
.L_43:
        /*00cc*/ 	.byte	0x02, 0x4a
        /*00ce*/ 	.byte	0x80
	.zero		1


	//----- nvinfo : EIATTR_SYSCALL_OFFSETS
	.align		4
        /*00d0*/ 	.byte	0x04, 0x46
        /*00d2*/ 	.short	(.L_45 - .L_44)


	//   ....[0]....
.L_44:
        /*00d4*/ 	.word	0x00004c30


	//   ....[1]....
        /*00d8*/ 	.word	0x00004d70


	//   ....[2]....
        /*00dc*/ 	.word	0x000054d0


	//----- nvinfo : EIATTR_MBARRIER_INSTR_OFFSETS
	.align		4
.L_45:
        /*00e0*/ 	.byte	0x04, 0x39
        /*00e2*/ 	.short	(.L_47 - .L_46)


	//   ....[0]....
.L_46:
        /*00e4*/ 	.word	0x000005b0
        /*00e8*/ 	.word	0x000000ff
        /*00ec*/ 	.word	0x00000000
        /*00f0*/ 	.short	0x0100
        /*00f2*/ 	.byte	0x05
	.zero		1


	//   ....[1]....
        /*00f4*/ 	.word	0x000005c0
        /*00f8*/ 	.word	0x000000ff
        /*00fc*/ 	.word	0x00000020
        /*0100*/ 	.short	0x0100
        /*0102*/ 	.byte	0x05
	.zero		1


	//   ....[2]....
        /*0104*/ 	.word	0x000005d0
        /*0108*/ 	.word	0x000000ff
        /*010c*/ 	.word	0x00000008
        /*0110*/ 	.short	0x0100
        /*0112*/ 	.byte	0x05
	.zero		1


	//   ....[3]....
        /*0114*/ 	.word	0x000005e0
        /*0118*/ 	.word	0x000000ff
        /*011c*/ 	.word	0x00000028
        /*0120*/ 	.short	0x0100
        /*0122*/ 	.byte	0x05
	.zero		1


	//   ....[4]....
        /*0124*/ 	.word	0x000005f0
        /*0128*/ 	.word	0x000000ff
        /*012c*/ 	.word	0x00000010
        /*0130*/ 	.short	0x0100
        /*0132*/ 	.byte	0x05
	.zero		1


	//   ....[5]....
        /*0134*/ 	.word	0x00000600
        /*0138*/ 	.word	0x000000ff
        /*013c*/ 	.word	0x00000030
        /*0140*/ 	.short	0x0100
        /*0142*/ 	.byte	0x05
	.zero		1


	//   ....[6]....
        /*0144*/ 	.word	0x00000610
        /*0148*/ 	.word	0x000000ff
        /*014c*/ 	.word	0x00000018
        /*0150*/ 	.short	0x0100
        /*0152*/ 	.byte	0x05
	.zero		1


	//   ....[7]....
        /*0154*/ 	.word	0x00000620
        /*0158*/ 	.word	0x000000ff
        /*015c*/ 	.word	0x00000038
        /*0160*/ 	.short	0x0100
        /*0162*/ 	.byte	0x05
	.zero		1


	//   ....[8]....
        /*0164*/ 	.word	0x00000750
        /*0168*/ 	.word	0x000000ff
        /*016c*/ 	.word	0x00000040
        /*0170*/ 	.short	0x0100
        /*0172*/ 	.byte	0x06
	.zero		1


	//   ....[9]....
        /*0174*/ 	.word	0x00000760
        /*0178*/ 	.word	0x000000ff
        /*017c*/ 	.word	0x00000048
        /*0180*/ 	.short	0x0100
        /*0182*/ 	.byte	0x06
	.zero		1


	//   ....[10]....
        /*0184*/ 	.word	0x00000850
        /*0188*/ 	.word	0x000000ff
        /*018c*/ 	.word	0x00000050
        /*0190*/ 	.short	0x0100
        /*0192*/ 	.byte	0x05
	.zero		1


	//   ....[11]....
        /*0194*/ 	.word	0x00000860
        /*0198*/ 	.word	0x000000ff
        /*019c*/ 	.word	0x00000058
        /*01a0*/ 	.short	0x0100
        /*01a2*/ 	.byte	0x05
	.zero		1


	//   ....[12]....
        /*01a4*/ 	.word	0x000009a0
        /*01a8*/ 	.word	0x000000ff
        /*01ac*/ 	.word	0x00000060
        /*01b0*/ 	.short	0x0100
        /*01b2*/ 	.byte	0x05
	.zero		1


	//   ....[13]....
        /*01b4*/ 	.word	0x000009b0
        /*01b8*/ 	.word	0x000000ff
        /*01bc*/ 	.word	0x00000070
        /*01c0*/ 	.short	0x0100
        /*01c2*/ 	.byte	0x05
	.zero		1


	//   ....[14]....
        /*01c4*/ 	.word	0x000009c0
        /*01c8*/ 	.word	0x000000ff
        /*01cc*/ 	.word	0x00000068
        /*01d0*/ 	.short	0x0100
        /*01d2*/ 	.byte	0x05
	.zero		1


	//   ....[15]....
        /*01d4*/ 	.word	0x000009d0
        /*01d8*/ 	.word	0x000000ff
        /*01dc*/ 	.word	0x00000078
        /*01e0*/ 	.short	0x0100
        /*01e2*/ 	.byte	0x05
	.zero		1


	//   ....[16]....
        /*01e4*/ 	.word	0x00000b00
        /*01e8*/ 	.word	0x000000ff
        /*01ec*/ 	.word	0x00000080
        /*01f0*/ 	.short	0x0100
        /*01f2*/ 	.byte	0x06
	.zero		1


	//   ....[17]....
        /*01f4*/ 	.word	0x00000b10
        /*01f8*/ 	.word	0x000000ff
        /*01fc*/ 	.word	0x000000a0
        /*0200*/ 	.short	0x0100
        /*0202*/ 	.byte	0x06
	.zero		1


	//   ....[18]....
        /*0204*/ 	.word	0x00000b20
        /*0208*/ 	.word	0x000000ff
        /*020c*/ 	.word	0x00000088
        /*0210*/ 	.short	0x0100
        /*0212*/ 	.byte	0x06
	.zero		1


	//   ....[19]....
        /*0214*/ 	.word	0x00000b30
        /*0218*/ 	.word	0x000000ff
        /*021c*/ 	.word	0x000000a8
        /*0220*/ 	.short	0x0100
        /*0222*/ 	.byte	0x06
	.zero		1


	//   ....[20]....
        /*0224*/ 	.word	0x00000b40
        /*0228*/ 	.word	0x000000ff
        /*022c*/ 	.word	0x00000090
        /*0230*/ 	.short	0x0100
        /*0232*/ 	.byte	0x06
	.zero		1


	//   ....[21]....
        /*0234*/ 	.word	0x00000b50
        /*0238*/ 	.word	0x000000ff
        /*023c*/ 	.word	0x000000b0
        /*0240*/ 	.short	0x0100
        /*0242*/ 	.byte	0x06
	.zero		1


	//   ....[22]....
        /*0244*/ 	.word	0x00000b60
        /*0248*/ 	.word	0x000000ff
        /*024c*/ 	.word	0x00000098
        /*0250*/ 	.short	0x0100
        /*0252*/ 	.byte	0x06
	.zero		1


	//   ....[23]....
        /*0254*/ 	.word	0x00000b70
        /*0258*/ 	.word	0x000000ff
        /*025c*/ 	.word	0x000000b8
        /*0260*/ 	.short	0x0100
        /*0262*/ 	.byte	0x06
	.zero		1


	//   ....[24]....
        /*0264*/ 	.word	0x00000c60
        /*0268*/ 	.word	0x000000ff
        /*026c*/ 	.word	0x000000c0
        /*0270*/ 	.short	0x0100
        /*0272*/ 	.byte	0x05
	.zero		1


	//   ....[25]....
        /*0274*/ 	.word	0x00000c70
        /*0278*/ 	.word	0x000000ff
        /*027c*/ 	.word	0x000000d0
        /*0280*/ 	.short	0x0100
        /*0282*/ 	.byte	0x05
	.zero		1


	//   ....[26]....
        /*0284*/ 	.word	0x00000c80
        /*0288*/ 	.word	0x000000ff
        /*028c*/ 	.word	0x000000c8
        /*0290*/ 	.short	0x0100
        /*0292*/ 	.byte	0x05
	.zero		1


	//   ....[27]....
        /*0294*/ 	.word	0x00000c90
        /*0298*/ 	.word	0x000000ff
        /*029c*/ 	.word	0x000000d8
        /*02a0*/ 	.short	0x0100
        /*02a2*/ 	.byte	0x05
	.zero		1


	//   ....[28]....
        /*02a4*/ 	.word	0x00001560
        /*02a8*/ 	.word	0x00000003
        /*02ac*/ 	.word	0x000000d0
        /*02b0*/ 	.short	0x010a
        /*02b2*/ 	.byte	0xff
	.zero		1


	//   ....[29]....
        /*02b4*/ 	.word	0x00001590
        /*02b8*/ 	.word	0x00000003
        /*02bc*/ 	.word	0x000000c0
        /*02c0*/ 	.short	0x0101
        /*02c2*/ 	.byte	0xff
	.zero		1


	//   ....[30]....
        /*02c4*/ 	.word	0x00001660
        /*02c8*/ 	.word	0x000000ff
        /*02cc*/ 	.word	0x00000020
        /*02d0*/ 	.short	0x010a
        /*02d2*/ 	.byte	0x08
	.zero		1


	//   ....[31]....
        /*02d4*/ 	.word	0x00001700
        /*02d8*/ 	.word	0x000000ff
        /*02dc*/ 	.word	0x00000020
        /*02e0*/ 	.short	0x010a
        /*02e2*/ 	.byte	0x21
	.zero		1


	//   ....[32]....
        /*02e4*/ 	.word	0x00001860
        /*02e8*/ 	.word	0x000000ff
        /*02ec*/ 	.word	0x00000020
        /*02f0*/ 	.short	0x010a
        /*02f2*/ 	.byte	0x08
	.zero		1


	//   ....[33]....
        /*02f4*/ 	.word	0x00001950
        /*02f8*/ 	.word	0x000000ff
        /*02fc*/ 	.word	0x00000058
        /*0300*/ 	.short	0x0101
        /*0302*/ 	.byte	0x04
	.zero		1


	//   ....[34]....
        /*0304*/ 	.word	0x00001970
        /*0308*/ 	.word	0x000000ff
        /*030c*/ 	.word	0x00000020
        /*0310*/ 	.short	0x010a
        /*0312*/ 	.byte	0x08
	.zero		1


	//   ....[35]....
        /*0314*/ 	.word	0x000019f0
        /*0318*/ 	.word	0x000000ff
        /*031c*/ 	.word	0x00000020
        /*0320*/ 	.short	0x010a
        /*0322*/ 	.byte	0x11
	.zero		1


	//   ....[36]....
        /*0324*/ 	.word	0x00001b50
        /*0328*/ 	.word	0x000000ff
        /*032c*/ 	.word	0x00000020
        /*0330*/ 	.short	0x010a
        /*0332*/ 	.byte	0x08
	.zero		1


	//   ....[37]....
        /*0334*/ 	.word	0x00001c70
        /*0338*/ 	.word	0x00000002
        /*033c*/ 	.word	0x00000060
        /*0340*/ 	.short	0x010a
        /*0342*/ 	.byte	0xff
	.zero		1


	//   ....[38]....
        /*0344*/ 	.word	0x00001d30
        /*0348*/ 	.word	0x00000002
        /*034c*/ 	.word	0x00000000
        /*0350*/ 	.short	0x0101
        /*0352*/ 	.byte	0xff
	.zero		1


	//   ....[39]....
        /*0354*/ 	.word	0x00002290
        /*0358*/ 	.word	0x000000ff
        /*035c*/ 	.word	0x00000000
        /*0360*/ 	.short	0x010a
        /*0362*/ 	.byte	0x05
	.zero		1


	//   ....[40]....
        /*0364*/ 	.word	0x00002320
        /*0368*/ 	.word	0x000000ff
        /*036c*/ 	.word	0x00000000
        /*0370*/ 	.short	0x010a
        /*0372*/ 	.byte	0x05
	.zero		1


	//   ....[41]....
        /*0374*/ 	.word	0x000023b0
        /*0378*/ 	.word	0x000000ff
        /*037c*/ 	.word	0x00000000
        /*0380*/ 	.short	0x010a
        /*0382*/ 	.byte	0x05
	.zero		1


	//   ....[42]....
        /*0384*/ 	.word	0x00002450
        /*0388*/ 	.word	0x00000000
        /*038c*/ 	.word	0x00000000
        /*0390*/ 	.short	0x010a
        /*0392*/ 	.byte	0xff
	.zero		1


	//   ....[43]....
        /*0394*/ 	.word	0x00002570
        /*0398*/ 	.word	0x00000000
        /*039c*/ 	.word	0x000000c0
        /*03a0*/ 	.short	0x010a
        /*03a2*/ 	.byte	0xff
	.zero		1


	//   ....[44]....
        /*03a4*/ 	.word	0x000025d0
        /*03a8*/ 	.word	0x00000004
        /*03ac*/ 	.word	0x00000000
        /*03b0*/ 	.short	0x0101
        /*03b2*/ 	.byte	0xff
	.zero		1


	//   ....[45]....
        /*03b4*/ 	.word	0x000025f0
        /*03b8*/ 	.word	0x000000ff
        /*03bc*/ 	.word	0x00000070
        /*03c0*/ 	.short	0x010a
        /*03c2*/ 	.byte	0x05
	.zero		1


	//   ....[46]....
        /*03c4*/ 	.word	0x00002710
        /*03c8*/ 	.word	0x00000000
        /*03cc*/ 	.word	0x00000060
        /*03d0*/ 	.short	0x010a
        /*03d2*/ 	.byte	0xff
	.zero		1


	//   ....[47]....
        /*03d4*/ 	.word	0x00002820
        /*03d8*/ 	.word	0x00000000
        /*03dc*/ 	.word	0x00000000
        /*03e0*/ 	.short	0x0101
        /*03e2*/ 	.byte	0xff
	.zero		1


	//   ....[48]....
        /*03e4*/ 	.word	0x000028b0
        /*03e8*/ 	.word	0x000000ff
        /*03ec*/ 	.word	0x00000070
        /*03f0*/ 	.short	0x0106
        /*03f2*/ 	.byte	0x05
	.zero		1


	//   ....[49]....
        /*03f4*/ 	.word	0x000028d0
        /*03f8*/ 	.word	0x000000ff
        /*03fc*/ 	.word	0x00000070
        /*0400*/ 	.short	0x010a
        /*0402*/ 	.byte	0x05
	.zero		1


	//   ....[50]....
        /*0404*/ 	.word	0x00002960
        /*0408*/ 	.word	0x000000ff
        /*040c*/ 	.word	0x00000070
        /*0410*/ 	.short	0x0106
        /*0412*/ 	.byte	0x04
	.zero		1


	//   ....[51]....
        /*0414*/ 	.word	0x000029a0
        /*0418*/ 	.word	0x00000000
        /*041c*/ 	.word	0x00000070
        /*0420*/ 	.short	0x010a
        /*0422*/ 	.byte	0xff
	.zero		1


	//   ....[52]....
        /*0424*/ 	.word	0x00002e80
        /*0428*/ 	.word	0x00000000
        /*042c*/ 	.word	0x00000060
        /*0430*/ 	.short	0x010a
        /*0432*/ 	.byte	0xff
	.zero		1


	//   ....[53]....
        /*0434*/ 	.word	0x00002f80
        /*0438*/ 	.word	0x00000003
        /*043c*/ 	.word	0x00000000
        /*0440*/ 	.short	0x0101
        /*0442*/ 	.byte	0xff
	.zero		1


	//   ....[54]....
        /*0444*/ 	.word	0x00002f90
        /*0448*/ 	.word	0x000000ff
        /*044c*/ 	.word	0x00000000
        /*0450*/ 	.short	0x010a
        /*0452*/ 	.byte	0x04
	.zero		1


	//   ....[55]....
        /*0454*/ 	.word	0x00002fb0
        /*0458*/ 	.word	0x000000ff
        /*045c*/ 	.word	0x000000a0
        /*0460*/ 	.short	0x010a
        /*0462*/ 	.byte	0x09
	.zero		1


	//   ....[56]....
        /*0464*/ 	.word	0x000030f0
        /*0468*/ 	.word	0x000000ff
        /*046c*/ 	.word	0x00000000
        /*0470*/ 	.short	0x010a
        /*0472*/ 	.byte	0x07
	.zero		1


	//   ....[57]....
        /*0474*/ 	.word	0x00003220
        /*0478*/ 	.word	0x000000ff
        /*047c*/ 	.word	0x00000000
        /*0480*/ 	.short	0x010a
        /*0482*/ 	.byte	0x04
	.zero		1


	//   ....[58]....
        /*0484*/ 	.word	0x000033d0
        /*0488*/ 	.word	0x000000ff
        /*048c*/ 	.word	0x00000000
        /*0490*/ 	.short	0x010a
        /*0492*/ 	.byte	0x05
	.zero		1


	//   ....[59]....
        /*0494*/ 	.word	0x00003460
        /*0498*/ 	.word	0x000000ff
        /*049c*/ 	.word	0x00000000
        /*04a0*/ 	.short	0x010a
        /*04a2*/ 	.byte	0x05
	.zero		1


	//   ....[60]....
        /*04a4*/ 	.word	0x000034f0
        /*04a8*/ 	.word	0x000000ff
        /*04ac*/ 	.word	0x00000000
        /*04b0*/ 	.short	0x010a
        /*04b2*/ 	.byte	0x05
	.zero		1


	//   ....[61]....
        /*04b4*/ 	.word	0x00003580
        /*04b8*/ 	.word	0x000000ff
        /*04bc*/ 	.word	0x00000000
        /*04c0*/ 	.short	0x010a
        /*04c2*/ 	.byte	0x07
	.zero		1


	//   ....[62]....
        /*04c4*/ 	.word	0x000039c0
        /*04c8*/ 	.word	0x00000000
        /*04cc*/ 	.word	0x00000060
        /*04d0*/ 	.short	0x010a
        /*04d2*/ 	.byte	0xff
	.zero		1


	//   ....[63]....
        /*04d4*/ 	.word	0x00003ab0
        /*04d8*/ 	.word	0x00000000
        /*04dc*/ 	.word	0x00000000
        /*04e0*/ 	.short	0x0101
        /*04e2*/ 	.byte	0xff
	.zero		1


	//   ....[64]....
        /*04e4*/ 	.word	0x00003dd0
        /*04e8*/ 	.word	0x000000ff
        /*04ec*/ 	.word	0x00000058
        /*04f0*/ 	.short	0x010a
        /*04f2*/ 	.byte	0x06
	.zero		1


	//   ....[65]....
        /*04f4*/ 	.word	0x00003f50
        /*04f8*/ 	.word	0x000000ff
        /*04fc*/ 	.word	0x00000048
        /*0500*/ 	.short	0x010a
        /*0502*/ 	.byte	0x06
	.zero		1


	//   ....[66]....
        /*0504*/ 	.word	0x00004280
        /*0508*/ 	.word	0x000000ff
        /*050c*/ 	.word	0x00000040
        /*0510*/ 	.short	0x010b
        /*0512*/ 	.byte	0x06
	.zero		1


	//   ....[67]....
        /*0514*/ 	.word	0x000042a0
        /*0518*/ 	.word	0x000000ff
        /*051c*/ 	.word	0x00000000
        /*0520*/ 	.short	0x0101
        /*0522*/ 	.byte	0x25
	.zero		1


	//   ....[68]....
        /*0524*/ 	.word	0x000042e0
        /*0528*/ 	.word	0x00000000
        /*052c*/ 	.word	0x00000048
        /*0530*/ 	.short	0x010a
        /*0532*/ 	.byte	0xff
	.zero		1


	//   ....[69]....
        /*0534*/ 	.word	0x00004640
        /*0538*/ 	.word	0x00000000
        /*053c*/ 	.word	0x00000060
        /*0540*/ 	.short	0x010a
        /*0542*/ 	.byte	0xff
	.zero		1


	//   ....[70]....
        /*0544*/ 	.word	0x00004750
        /*0548*/ 	.word	0x00000000
        /*054c*/ 	.word	0x00000000
        /*0550*/ 	.short	0x0101
        /*0552*/ 	.byte	0xff
	.zero		1


	//   ....[71]....
        /*0554*/ 	.word	0x00005100
        /*0558*/ 	.word	0x000000ff
        /*055c*/ 	.word	0x00000040
        /*0560*/ 	.short	0x010a
        /*0562*/ 	.byte	0x2b
	.zero		1


	//   ....[72]....
        /*0564*/ 	.word	0x00005120
        /*0568*/ 	.word	0x0000005c
        /*056c*/ 	.word	0x00000080
        /*0570*/ 	.short	0x010a
        /*0572*/ 	.byte	0xff
	.zero		1


	//   ....[73]....
        /*0574*/ 	.word	0x00005270
        /*0578*/ 	.word	0x000000ff
        /*057c*/ 	.word	0x00000040
        /*0580*/ 	.short	0x010a
        /*0582*/ 	.byte	0x2b
	.zero		1


	//   ....[74]....
        /*0584*/ 	.word	0x00005350
        /*0588*/ 	.word	0x000000ff
        /*058c*/ 	.word	0x00000000
        /*0590*/ 	.short	0x0101
        /*0592*/ 	.byte	0x04
	.zero		1


	//   ....[75]....
        /*0594*/ 	.word	0x000053b0
        /*0598*/ 	.word	0x0000005c
        /*059c*/ 	.word	0x00000080
        /*05a0*/ 	.short	0x010a
        /*05a2*/ 	.byte	0xff
	.zero		1


	//   ....[76]....
        /*05a4*/ 	.word	0x00005780
        /*05a8*/ 	.word	0x000000ff
        /*05ac*/ 	.word	0x00000000
        /*05b0*/ 	.short	0x0101
        /*05b2*/ 	.byte	0x05
	.zero		1


	//   ....[77]....
        /*05b4*/ 	.word	0x00006010
        /*05b8*/ 	.word	0x00000003
        /*05bc*/ 	.word	0x000000d0
        /*05c0*/ 	.short	0x010a
        /*05c2*/ 	.byte	0xff
	.zero		1


	//   ....[78]....
        /*05c4*/ 	.word	0x00006070
        /*05c8*/ 	.word	0x00000002
        /*05cc*/ 	.word	0x00000020
        /*05d0*/ 	.short	0x010a
        /*05d2*/ 	.byte	0xff
	.zero		1


	//   ....[79]....
        /*05d4*/ 	.word	0x000060d0
        /*05d8*/ 	.word	0x00000002
        /*05dc*/ 	.word	0x00000020
        /*05e0*/ 	.short	0x010a
        /*05e2*/ 	.byte	0xff
	.zero		1


	//   ....[80]....
        /*05e4*/ 	.word	0x00006120
        /*05e8*/ 	.word	0x00000002
        /*05ec*/ 	.word	0x00000060
        /*05f0*/ 	.short	0x010a
        /*05f2*/ 	.byte	0xff
	.zero		1


	//   ....[81]....
        /*05f4*/ 	.word	0x00006180
        /*05f8*/ 	.word	0x00000000
        /*05fc*/ 	.word	0x00000000
        /*0600*/ 	.short	0x010a
        /*0602*/ 	.byte	0xff
	.zero		1


	//   ....[82]....
        /*0604*/ 	.word	0x000061e0
        /*0608*/ 	.word	0x00000000
        /*060c*/ 	.word	0x00000000
        /*0610*/ 	.short	0x010a
        /*0612*/ 	.byte	0xff
	.zero		1


	//   ....[83]....
        /*0614*/ 	.word	0x00006240
        /*0618*/ 	.word	0x00000000
        /*061c*/ 	.word	0x00000000
        /*0620*/ 	.short	0x010a
        /*0622*/ 	.byte	0xff
	.zero		1


	//   ....[84]....
        /*0624*/ 	.word	0x00006290
        /*0628*/ 	.word	0x00000000
        /*062c*/ 	.word	0x000000c0
        /*0630*/ 	.short	0x010a
        /*0632*/ 	.byte	0xff
	.zero		1


	//   ....[85]....
        /*0634*/ 	.word	0x000062f0
        /*0638*/ 	.word	0x00000000
        /*063c*/ 	.word	0x00000070
        /*0640*/ 	.short	0x010a
        /*0642*/ 	.byte	0xff
	.zero		1


	//   ....[86]....
        /*0644*/ 	.word	0x00006340
        /*0648*/ 	.word	0x00000000
        /*064c*/ 	.word	0x00000060
        /*0650*/ 	.short	0x010a
        /*0652*/ 	.byte	0xff
	.zero		1


	//   ....[87]....
        /*0654*/ 	.word	0x000063a0
        /*0658*/ 	.word	0x00000000
        /*065c*/ 	.word	0x00000070
        /*0660*/ 	.short	0x010a
        /*0662*/ 	.byte	0xff
	.zero		1


	//   ....[88]....
        /*0664*/ 	.word	0x000063f0
        /*0668*/ 	.word	0x00000000
        /*066c*/ 	.word	0x00000060
        /*0670*/ 	.short	0x010a
        /*0672*/ 	.byte	0xff
	.zero		1


	//   ....[89]....
        /*0674*/ 	.word	0x00006450
        /*0678*/ 	.word	0x00000003
        /*067c*/ 	.word	0x000000a0
        /*0680*/ 	.short	0x010a
        /*0682*/ 	.byte	0xff
	.zero		1


	//   ....[90]....
        /*0684*/ 	.word	0x000064b0
        /*0688*/ 	.word	0x00000000
        /*068c*/ 	.word	0x00000000
        /*0690*/ 	.short	0x010a
        /*0692*/ 	.byte	0xff
	.zero		1


	//   ....[91]....
        /*0694*/ 	.word	0x00006510
        /*0698*/ 	.word	0x00000000
        /*069c*/ 	.word	0x00000000
        /*06a0*/ 	.short	0x010a
        /*06a2*/ 	.byte	0xff
	.zero		1


	//   ....[92]....
        /*06a4*/ 	.word	0x00006570
        /*06a8*/ 	.word	0x00000000
        /*06ac*/ 	.word	0x00000000
        /*06b0*/ 	.short	0x010a
        /*06b2*/ 	.byte	0xff
	.zero		1


	//   ....[93]....
        /*06b4*/ 	.word	0x000065d0
        /*06b8*/ 	.word	0x00000000
        /*06bc*/ 	.word	0x00000000
        /*06c0*/ 	.short	0x010a
        /*06c2*/ 	.byte	0xff
	.zero		1


	//   ....[94]....
        /*06c4*/ 	.word	0x00006630
        /*06c8*/ 	.word	0x00000000
        /*06cc*/ 	.word	0x00000000
        /*06d0*/ 	.short	0x010a
        /*06d2*/ 	.byte	0xff
	.zero		1


	//   ....[95]....
        /*06d4*/ 	.word	0x00006680
        /*06d8*/ 	.word	0x00000000
        /*06dc*/ 	.word	0x00000060
        /*06e0*/ 	.short	0x010a
        /*06e2*/ 	.byte	0xff
	.zero		1


	//   ....[96]....
        /*06e4*/ 	.word	0x000066e0
        /*06e8*/ 	.word	0x00000000
        /*06ec*/ 	.word	0x00000058
        /*06f0*/ 	.short	0x010a
        /*06f2*/ 	.byte	0xff
	.zero		1


	//   ....[97]....
        /*06f4*/ 	.word	0x00006740
        /*06f8*/ 	.word	0x00000003
        /*06fc*/ 	.word	0x00000048
        /*0700*/ 	.short	0x010a
        /*0702*/ 	.byte	0xff
	.zero		1


	//   ....[98]....
        /*0704*/ 	.word	0x00006790
        /*0708*/ 	.word	0x00000000
        /*070c*/ 	.word	0x00000060
        /*0710*/ 	.short	0x010a
        /*0712*/ 	.byte	0xff
	.zero		1


	//   ....[99]....
        /*0714*/ 	.word	0x000067f0
        /*0718*/ 	.word	0x00000000
        /*071c*/ 	.word	0x00000040
        /*0720*/ 	.short	0x010a
        /*0722*/ 	.byte	0xff
	.zero		1


	//   ....[100]....
        /*0724*/ 	.word	0x00006840
        /*0728*/ 	.word	0x0000005c
        /*072c*/ 	.word	0x00000080
        /*0730*/ 	.short	0x010a
        /*0732*/ 	.byte	0xff
	.zero		1


	//----- nvinfo : EIATTR_NUM_MBARRIERS
	.align		4
.L_47:
        /*0734*/ 	.byte	0x03, 0x38
        /*0736*/ 	.short	0x001c


	//----- nvinfo : EIATTR_EXIT_INSTR_OFFSETS
	.align		4
        /*0738*/ 	.byte	0x04, 0x1c
        /*073a*/ 	.short	(.L_49 - .L_48)


	//   ....[0]....
.L_48:
        /*073c*/ 	.word	0x00002480


	//   ....[1]....
        /*0740*/ 	.word	0x00002970


	//   ....[2]....
        /*0744*/ 	.word	0x000029d0


	//   ....[3]....
        /*0748*/ 	.word	0x000037e0


	//   ....[4]....
        /*074c*/ 	.word	0x00004310


	//   ....[5]....
        /*0750*/ 	.word	0x00004350


	//   ....[6]....
        /*0754*/ 	.word	0x00006000


	//----- nvinfo : EIATTR_MAX_THREADS
	.align		4
.L_49:
        /*0758*/ 	.byte	0x04, 0x05
        /*075a*/ 	.short	(.L_51 - .L_50)
.L_50:
        /*075c*/ 	.word	0x00000100
        /*0760*/ 	.word	0x00000001
        /*0764*/ 	.word	0x00000001


	//----- nvinfo : EIATTR_CRS_STACK_SIZE
	.align		4
.L_51:
        /*0768*/ 	.byte	0x04, 0x1e
        /*076a*/ 	.short	(.L_53 - .L_52)
.L_52:
        /*076c*/ 	.word	0x00000000


	//----- nvinfo : EIATTR_CBANK_PARAM_SIZE
	.align		4
.L_53:
        /*0770*/ 	.byte	0x03, 0x19
        /*0772*/ 	.short	0x0800


	//----- nvinfo : EIATTR_PARAM_CBANK
	.align		4
        /*0774*/ 	.byte	0x04, 0x0a
        /*0776*/ 	.short	(.L_55 - .L_54)
	.align		4
.L_54:
        /*0778*/ 	.word	index@(.nv.constant0._ZN7cutlass13device_kernelINS_4gemm6kernel13GemmUniversalIN4cute5tupleIJiiiiEEENS1_10collective13CollectiveMmaINS1_35MainloopSm100TmaUmmaWarpSpecializedILi4ELi2ELi4ENS5_IJNS4_1CILi1EEESB_SB_EEEEENS5_IJNSA_ILi64EEESE_NSA_ILi32EEEEEENS_12float_e5m2_tENS5_IJlSB_lEEESH_SI_NS4_8TiledMMAINS4_8MMA_AtomIJNS4_10MMA_TraitsINS4_19SM100_MMA_F8F6F4_SSEJSH_SH_fSE_SE_NS4_17integral_constantINS4_4UMMA5MajorELSP_0EEESQ_NSN_INSO_7ScaleInELSR_0EEESS_EEEEEENS4_6LayoutISC_NS5_IJNSA_ILi0EEESW_SW_EEEEENS5_IJNS4_10UnderscoreESZ_SZ_EEEEENS4_13SM90_TMA_LOADENS4_14ComposedLayoutINS4_7SwizzleILi1ELi4ELi3EEENS4_18smem_ptr_flag_bitsILi8EEENSV_INS5_IJNSA_ILi8EEESF_EEENS5_IJSF_SB_EEEEEEEvNS4_8identityES12_S1C_vS1D_EENS_8epilogue10collective18CollectiveEpilogueINS1F_23Sm100TmaWarpSpecializedILi1ELi1ELi32ELb0ELb0EEEJSG_NS5_IJNSV_ISE_SB_EES1K_EEESH_SI_SH_SI_NS1F_6fusion15FusionCallbacksIS1J_NS1M_17LinearCombinationISH_fSH_fLNS_15FloatRoundStyleE2EEESG_S1L_JEEENS4_5SM1004TMEM4LOAD26SM100_TMEM_LOAD_16dp32b32xES12_NS13_INS14_ILi2ELi4ELi3EEES17_NSV_INS5_IJS18_SE_EEENS5_IJSE_SB_EEEEEEENS4_39AutoVectorizingCopyWithAssumedAlignmentILi128EEENS4_14SM90_TMA_STOREES20_S22_S22_EEEvvEEEEvNT_6ParamsE)
        /*077c*/ 	.short	0x0380
        /*077e*/ 	.short	0x0800


	//----- nvinfo : EIATTR_SW_WAR
	.align		4
.L_55:
        /*0780*/ 	.byte	0x04, 0x36
        /*0782*/ 	.short	(.L_57 - .L_56)
.L_56:
        /*0784*/ 	.word	0x00000008
.L_57:


//--------------------- .nv.callgraph             --------------------------
	.section	.nv.callgraph,"",@"SHT_CUDA_CALLGRAPH"
	.align	4
	.sectionentsize	8
	.align		4
        /*0000*/ 	.word	0x00000000
	.align		4
        /*0004*/ 	.word	0xffffffff
	.align		4
        /*0008*/ 	.word	index@(_ZN7cutlass13device_kernelINS_4gemm6kernel13GemmUniversalIN4cute5tupleIJiiiiEEENS1_10collective13CollectiveMmaINS1_35MainloopSm100TmaUmmaWarpSpecializedILi4ELi2ELi4ENS5_IJNS4_1CILi1EEESB_SB_EEEEENS5_IJNSA_ILi64EEESE_NSA_ILi32EEEEEENS_12float_e5m2_tENS5_IJlSB_lEEESH_SI_NS4_8TiledMMAINS4_8MMA_AtomIJNS4_10MMA_TraitsINS4_19SM100_MMA_F8F6F4_SSEJSH_SH_fSE_SE_NS4_17integral_constantINS4_4UMMA5MajorELSP_0EEESQ_NSN_INSO_7ScaleInELSR_0EEESS_EEEEEENS4_6LayoutISC_NS5_IJNSA_ILi0EEESW_SW_EEEEENS5_IJNS4_10UnderscoreESZ_SZ_EEEEENS4_13SM90_TMA_LOADENS4_14ComposedLayoutINS4_7SwizzleILi1ELi4ELi3EEENS4_18smem_ptr_flag_bitsILi8EEENSV_INS5_IJNSA_ILi8EEESF_EEENS5_IJSF_SB_EEEEEEEvNS4_8identityES12_S1C_vS1D_EENS_8epilogue10collective18CollectiveEpilogueINS1F_23Sm100TmaWarpSpecializedILi1ELi1ELi32ELb0ELb0EEEJSG_NS5_IJNSV_ISE_SB_EES1K_EEESH_SI_SH_SI_NS1F_6fusion15FusionCallbacksIS1J_NS1M_17LinearCombinationISH_fSH_fLNS_15FloatRoundStyleE2EEESG_S1L_JEEENS4_5SM1004TMEM4LOAD26SM100_TMEM_LOAD_16dp32b32xES12_NS13_INS14_ILi2ELi4ELi3EEES17_NSV_INS5_IJS18_SE_EEENS5_IJSE_SB_EEEEEEENS4_39AutoVectorizingCopyWithAssumedAlignmentILi128EEENS4_14SM90_TMA_STOREES20_S22_S22_EEEvvEEEEvNT_6ParamsE)
	.align		4
        /*000c*/ 	.word	index@(__assertfail)
	.align		4
        /*0010*/ 	.word	0x00000000
	.align		4
        /*0014*/ 	.word	0xfffffffe
	.align		4
        /*0018*/ 	.word	0x00000000
	.align		4
        /*001c*/ 	.word	0xfffffffd
	.align		4
        /*0020*/ 	.word	0x00000000
	.align		4
        /*0024*/ 	.word	0xfffffffc


//--------------------- .nv.constant4             --------------------------
	.section	.nv.constant4,"a",@progbits
	.align	8
	.align		8
.nv.constant4:
        /*0000*/ 	.dword	__assertfail
	.align		8
        /*0008*/ 	.dword	__unnamed_1
	.align		8
        /*0010*/ 	.dword	__unnamed_2
	.align		8
        /*0018*/ 	.dword	_ZN39_INTERNAL_9f3bc4c1_4_k_cu_b7822544_82634cuda3std3__45__cpo5beginE
	.align		8
        /*0020*/ 	.dword	_ZN39_INTERNAL_9f3bc4c1_4_k_cu_b7822544_82634cuda3std3__45__cpo3endE
	.align		8
        /*0028*/ 	.dword	_ZN39_INTERNAL_9f3bc4c1_4_k_cu_b7822544_82634cuda3std3__45__cpo6cbeginE
	.align		8
        /*0030*/ 	.dword	_ZN39_INTERNAL_9f3bc4c1_4_k_cu_b7822544_82634cuda3std3__45__cpo4cendE
	.align		8
        /*0038*/ 	.dword	_ZN39_INTERNAL_9f3bc4c1_4_k_cu_b7822544_82634cuda3std3__441_GLOBAL__N__9f3bc4c1_4_k_cu_b7822544_82636ignoreE
	.align		8
        /*0040*/ 	.dword	_ZN39_INTERNAL_9f3bc4c1_4_k_cu_b7822544_82634cuda3std3__419piecewise_constructE
	.align		8
        /*0048*/ 	.dword	_ZN39_INTERNAL_9f3bc4c1_4_k_cu_b7822544_82634cuda3std3__48in_placeE
	.align		8
        /*0050*/ 	.dword	_ZN39_INTERNAL_9f3bc4c1_4_k_cu_b7822544_82634cuda3std6ranges3__45__cpo4swapE
	.align		8
        /*0058*/ 	.dword	_ZN39_INTERNAL_9f3bc4c1_4_k_cu_b7822544_82634cuda3std6ranges3__45__cpo9iter_moveE
	.align		8
        /*0060*/ 	.dword	_ZN39_INTERNAL_9f3bc4c1_4_k_cu_b7822544_82634cute7productE
	.align		8
        /*0068*/ 	.dword	_ZN39_INTERNAL_9f3bc4c1_4_k_cu_b7822544_82634cute1_E
	.align		8
        /*0070*/ 	.dword	$str$25
	.align		8
        /*0078*/ 	.dword	$str$26
	.align		8
        /*0080*/ 	.dword	$str$27
	.align		8
        /*0088*/ 	.dword	$str$28


//--------------------- .text._ZN7cutlass13device_kernelINS_4gemm6kernel13GemmUniversalIN4cute5tupleIJiiiiEEENS1_10collective13CollectiveMmaINS1_35MainloopSm100TmaUmmaWarpSpecializedILi4ELi2ELi4ENS5_IJNS4_1CILi1EEESB_SB_EEEEENS5_IJNSA_ILi64EEESE_NSA_ILi32EEEEEENS_12float_e5m2_tENS5_IJlSB_lEEESH_SI_NS4_8TiledMMAINS4_8MMA_AtomIJNS4_10MMA_TraitsINS4_19SM100_MMA_F8F6F4_SSEJSH_SH_fSE_SE_NS4_17integral_constantINS4_4UMMA5MajorELSP_0EEESQ_NSN_INSO_7ScaleInELSR_0EEESS_EEEEEENS4_6LayoutISC_NS5_IJNSA_ILi0EEESW_SW_EEEEENS5_IJNS4_10UnderscoreESZ_SZ_EEEEENS4_13SM90_TMA_LOADENS4_14ComposedLayoutINS4_7SwizzleILi1ELi4ELi3EEENS4_18smem_ptr_flag_bitsILi8EEENSV_INS5_IJNSA_ILi8EEESF_EEENS5_IJSF_SB_EEEEEEEvNS4_8identityES12_S1C_vS1D_EENS_8epilogue10collective18CollectiveEpilogueINS1F_23Sm100TmaWarpSpecializedILi1ELi1ELi32ELb0ELb0EEEJSG_NS5_IJNSV_ISE_SB_EES1K_EEESH_SI_SH_SI_NS1F_6fusion15FusionCallbacksIS1J_NS1M_17LinearCombinationISH_fSH_fLNS_15FloatRoundStyleE2EEESG_S1L_JEEENS4_5SM1004TMEM4LOAD26SM100_TMEM_LOAD_16dp32b32xES12_NS13_INS14_ILi2ELi4ELi3EEES17_NSV_INS5_IJS18_SE_EEENS5_IJSE_SB_EEEEEEENS4_39AutoVectorizingCopyWithAssumedAlignmentILi128EEENS4_14SM90_TMA_STOREES20_S22_S22_EEEvvEEEEvNT_6ParamsE --------------------------
	.section	.text._ZN7cutlass13device_kernelINS_4gemm6kernel13GemmUniversalIN4cute5tupleIJiiiiEEENS1_10collective13CollectiveMmaINS1_35MainloopSm100TmaUmmaWarpSpecializedILi4ELi2ELi4ENS5_IJNS4_1CILi1EEESB_SB_EEEEENS5_IJNSA_ILi64EEESE_NSA_ILi32EEEEEENS_12float_e5m2_tENS5_IJlSB_lEEESH_SI_NS4_8TiledMMAINS4_8MMA_AtomIJNS4_10MMA_TraitsINS4_19SM100_MMA_F8F6F4_SSEJSH_SH_fSE_SE_NS4_17integral_constantINS4_4UMMA5MajorELSP_0EEESQ_NSN_INSO_7ScaleInELSR_0EEESS_EEEEEENS4_6LayoutISC_NS5_IJNSA_ILi0EEESW_SW_EEEEENS5_IJNS4_10UnderscoreESZ_SZ_EEEEENS4_13SM90_TMA_LOADENS4_14ComposedLayoutINS4_7SwizzleILi1ELi4ELi3EEENS4_18smem_ptr_flag_bitsILi8EEENSV_INS5_IJNSA_ILi8EEESF_EEENS5_IJSF_SB_EEEEEEEvNS4_8identityES12_S1C_vS1D_EENS_8epilogue10collective18CollectiveEpilogueINS1F_23Sm100TmaWarpSpecializedILi1ELi1ELi32ELb0ELb0EEEJSG_NS5_IJNSV_ISE_SB_EES1K_EEESH_SI_SH_SI_NS1F_6fusion15FusionCallbacksIS1J_NS1M_17LinearCombinationISH_fSH_fLNS_15FloatRoundStyleE2EEESG_S1L_JEEENS4_5SM1004TMEM4LOAD26SM100_TMEM_LOAD_16dp32b32xES12_NS13_INS14_ILi2ELi4ELi3EEES17_NSV_INS5_IJS18_SE_EEENS5_IJSE_SB_EEEEEEENS4_39AutoVectorizingCopyWithAssumedAlignmentILi128EEENS4_14SM90_TMA_STOREES20_S22_S22_EEEvvEEEEvNT_6ParamsE,"ax",@progbits
	.align	128
.text._ZN7cutlass13device_kernelINS_4gemm6kernel13GemmUniversalIN4cute5tupleIJiiiiEEENS1_10collective13CollectiveMmaINS1_35MainloopSm100TmaUmmaWarpSpecializedILi4ELi2ELi4ENS5_IJNS4_1CILi1EEESB_SB_EEEEENS5_IJNSA_ILi64EEESE_NSA_ILi32EEEEEENS_12float_e5m2_tENS5_IJlSB_lEEESH_SI_NS4_8TiledMMAINS4_8MMA_AtomIJNS4_10MMA_TraitsINS4_19SM100_MMA_F8F6F4_SSEJSH_SH_fSE_SE_NS4_17integral_constantINS4_4UMMA5MajorELSP_0EEESQ_NSN_INSO_7ScaleInELSR_0EEESS_EEEEEENS4_6LayoutISC_NS5_IJNSA_ILi0EEESW_SW_EEEEENS5_IJNS4_10UnderscoreESZ_SZ_EEEEENS4_13SM90_TMA_LOADENS4_14ComposedLayoutINS4_7SwizzleILi1ELi4ELi3EEENS4_18smem_ptr_flag_bitsILi8EEENSV_INS5_IJNSA_ILi8EEESF_EEENS5_IJSF_SB_EEEEEEEvNS4_8identityES12_S1C_vS1D_EENS_8epilogue10collective18CollectiveEpilogueINS1F_23Sm100TmaWarpSpecializedILi1ELi1ELi32ELb0ELb0EEEJSG_NS5_IJNSV_ISE_SB_EES1K_EEESH_SI_SH_SI_NS1F_6fusion15FusionCallbacksIS1J_NS1M_17LinearCombinationISH_fSH_fLNS_15FloatRoundStyleE2EEESG_S1L_JEEENS4_5SM1004TMEM4LOAD26SM100_TMEM_LOAD_16dp32b32xES12_NS13_INS14_ILi2ELi4ELi3EEES17_NSV_INS5_IJS18_SE_EEENS5_IJSE_SB_EEEEEEENS4_39AutoVectorizingCopyWithAssumedAlignmentILi128EEENS4_14SM90_TMA_STOREES20_S22_S22_EEEvvEEEEvNT_6ParamsE:
        .type           _ZN7cutlass13device_kernelINS_4gemm6kernel13GemmUniversalIN4cute5tupleIJiiiiEEENS1_10collective13CollectiveMmaINS1_35MainloopSm100TmaUmmaWarpSpecializedILi4ELi2ELi4ENS5_IJNS4_1CILi1EEESB_SB_EEEEENS5_IJNSA_ILi64EEESE_NSA_ILi32EEEEEENS_12float_e5m2_tENS5_IJlSB_lEEESH_SI_NS4_8TiledMMAINS4_8MMA_AtomIJNS4_10MMA_TraitsINS4_19SM100_MMA_F8F6F4_SSEJSH_SH_fSE_SE_NS4_17integral_constantINS4_4UMMA5MajorELSP_0EEESQ_NSN_INSO_7ScaleInELSR_0EEESS_EEEEEENS4_6LayoutISC_NS5_IJNSA_ILi0EEESW_SW_EEEEENS5_IJNS4_10UnderscoreESZ_SZ_EEEEENS4_13SM90_TMA_LOADENS4_14ComposedLayoutINS4_7SwizzleILi1ELi4ELi3EEENS4_18smem_ptr_flag_bitsILi8EEENSV_INS5_IJNSA_ILi8EEESF_EEENS5_IJSF_SB_EEEEEEEvNS4_8identityES12_S1C_vS1D_EENS_8epilogue10collective18CollectiveEpilogueINS1F_23Sm100TmaWarpSpecializedILi1ELi1ELi32ELb0ELb0EEEJSG_NS5_IJNSV_ISE_SB_EES1K_EEESH_SI_SH_SI_NS1F_6fusion15FusionCallbacksIS1J_NS1M_17LinearCombinationISH_fSH_fLNS_15FloatRoundStyleE2EEESG_S1L_JEEENS4_5SM1004TMEM4LOAD26SM100_TMEM_LOAD_16dp32b32xES12_NS13_INS14_ILi2ELi4ELi3EEES17_NSV_INS5_IJS18_SE_EEENS5_IJSE_SB_EEEEEEENS4_39AutoVectorizingCopyWithAssumedAlignmentILi128EEENS4_14SM90_TMA_STOREES20_S22_S22_EEEvvEEEEvNT_6ParamsE,@function
        .size           _ZN7cutlass13device_kernelINS_4gemm6kernel13GemmUniversalIN4cute5tupleIJiiiiEEENS1_10collective13CollectiveMmaINS1_35MainloopSm100TmaUmmaWarpSpecializedILi4ELi2ELi4ENS5_IJNS4_1CILi1EEESB_SB_EEEEENS5_IJNSA_ILi64EEESE_NSA_ILi32EEEEEENS_12float_e5m2_tENS5_IJlSB_lEEESH_SI_NS4_8TiledMMAINS4_8MMA_AtomIJNS4_10MMA_TraitsINS4_19SM100_MMA_F8F6F4_SSEJSH_SH_fSE_SE_NS4_17integral_constantINS4_4UMMA5MajorELSP_0EEESQ_NSN_INSO_7ScaleInELSR_0EEESS_EEEEEENS4_6LayoutISC_NS5_IJNSA_ILi0EEESW_SW_EEEEENS5_IJNS4_10UnderscoreESZ_SZ_EEEEENS4_13SM90_TMA_LOADENS4_14ComposedLayoutINS4_7SwizzleILi1ELi4ELi3EEENS4_18smem_ptr_flag_bitsILi8EEENSV_INS5_IJNSA_ILi8EEESF_EEENS5_IJSF_SB_EEEEEEEvNS4_8identityES12_S1C_vS1D_EENS_8epilogue10collective18CollectiveEpilogueINS1F_23Sm100TmaWarpSpecializedILi1ELi1ELi32ELb0ELb0EEEJSG_NS5_IJNSV_ISE_SB_EES1K_EEESH_SI_SH_SI_NS1F_6fusion15FusionCallbacksIS1J_NS1M_17LinearCombinationISH_fSH_fLNS_15FloatRoundStyleE2EEESG_S1L_JEEENS4_5SM1004TMEM4LOAD26SM100_TMEM_LOAD_16dp32b32xES12_NS13_INS14_ILi2ELi4ELi3EEES17_NSV_INS5_IJS18_SE_EEENS5_IJSE_SB_EEEEEEENS4_39AutoVectorizingCopyWithAssumedAlignmentILi128EEENS4_14SM90_TMA_STOREES20_S22_S22_EEEvvEEEEvNT_6ParamsE,(.L_x_128 - _ZN7cutlass13device_kernelINS_4gemm6kernel13GemmUniversalIN4cute5tupleIJiiiiEEENS1_10collective13CollectiveMmaINS1_35MainloopSm100TmaUmmaWarpSpecializedILi4ELi2ELi4ENS5_IJNS4_1CILi1EEESB_SB_EEEEENS5_IJNSA_ILi64EEESE_NSA_ILi32EEEEEENS_12float_e5m2_tENS5_IJlSB_lEEESH_SI_NS4_8TiledMMAINS4_8MMA_AtomIJNS4_10MMA_TraitsINS4_19SM100_MMA_F8F6F4_SSEJSH_SH_fSE_SE_NS4_17integral_constantINS4_4UMMA5MajorELSP_0EEESQ_NSN_INSO_7ScaleInELSR_0EEESS_EEEEEENS4_6LayoutISC_NS5_IJNSA_ILi0EEESW_SW_EEEEENS5_IJNS4_10UnderscoreESZ_SZ_EEEEENS4_13SM90_TMA_LOADENS4_14ComposedLayoutINS4_7SwizzleILi1ELi4ELi3EEENS4_18smem_ptr_flag_bitsILi8EEENSV_INS5_IJNSA_ILi8EEESF_EEENS5_IJSF_SB_EEEEEEEvNS4_8identityES12_S1C_vS1D_EENS_8epilogue10collective18CollectiveEpilogueINS1F_23Sm100TmaWarpSpecializedILi1ELi1ELi32ELb0ELb0EEEJSG_NS5_IJNSV_ISE_SB_EES1K_EEESH_SI_SH_SI_NS1F_6fusion15FusionCallbacksIS1J_NS1M_17LinearCombinationISH_fSH_fLNS_15FloatRoundStyleE2EEESG_S1L_JEEENS4_5SM1004TMEM4LOAD26SM100_TMEM_LOAD_16dp32b32xES12_NS13_INS14_ILi2ELi4ELi3EEES17_NSV_INS5_IJS18_SE_EEENS5_IJSE_SB_EEEEEEENS4_39AutoVectorizingCopyWithAssumedAlignmentILi128EEENS4_14SM90_TMA_STOREES20_S22_S22_EEEvvEEEEvNT_6ParamsE)
        .other          _ZN7cutlass13device_kernelINS_4gemm6kernel13GemmUniversalIN4cute5tupleIJiiiiEEENS1_10collective13CollectiveMmaINS1_35MainloopSm100TmaUmmaWarpSpecializedILi4ELi2ELi4ENS5_IJNS4_1CILi1EEESB_SB_EEEEENS5_IJNSA_ILi64EEESE_NSA_ILi32EEEEEENS_12float_e5m2_tENS5_IJlSB_lEEESH_SI_NS4_8TiledMMAINS4_8MMA_AtomIJNS4_10MMA_TraitsINS4_19SM100_MMA_F8F6F4_SSEJSH_SH_fSE_SE_NS4_17integral_constantINS4_4UMMA5MajorELSP_0EEESQ_NSN_INSO_7ScaleInELSR_0EEESS_EEEEEENS4_6LayoutISC_NS5_IJNSA_ILi0EEESW_SW_EEEEENS5_IJNS4_10UnderscoreESZ_SZ_EEEEENS4_13SM90_TMA_LOADENS4_14ComposedLayoutINS4_7SwizzleILi1ELi4ELi3EEENS4_18smem_ptr_flag_bitsILi8EEENSV_INS5_IJNSA_ILi8EEESF_EEENS5_IJSF_SB_EEEEEEEvNS4_8identityES12_S1C_vS1D_EENS_8epilogue10collective18CollectiveEpilogueINS1F_23Sm100TmaWarpSpecializedILi1ELi1ELi32ELb0ELb0EEEJSG_NS5_IJNSV_ISE_SB_EES1K_EEESH_SI_SH_SI_NS1F_6fusion15FusionCallbacksIS1J_NS1M_17LinearCombinationISH_fSH_fLNS_15FloatRoundStyleE2EEESG_S1L_JEEENS4_5SM1004TMEM4LOAD26SM100_TMEM_LOAD_16dp32b32xES12_NS13_INS14_ILi2ELi4ELi3EEES17_NSV_INS5_IJS18_SE_EEENS5_IJSE_SB_EEEEEEENS4_39AutoVectorizingCopyWithAssumedAlignmentILi128EEENS4_14SM90_TMA_STOREES20_S22_S22_EEEvvEEEEvNT_6ParamsE,@"STO_CUDA_ENTRY STV_DEFAULT"
_ZN7cutlass13device_kernelINS_4gemm6kernel13GemmUniversalIN4cute5tupleIJiiiiEEENS1_10collective13CollectiveMmaINS1_35MainloopSm100TmaUmmaWarpSpecializedILi4ELi2ELi4ENS5_IJNS4_1CILi1EEESB_SB_EEEEENS5_IJNSA_ILi64EEESE_NSA_ILi32EEEEEENS_12float_e5m2_tENS5_IJlSB_lEEESH_SI_NS4_8TiledMMAINS4_8MMA_AtomIJNS4_10MMA_TraitsINS4_19SM100_MMA_F8F6F4_SSEJSH_SH_fSE_SE_NS4_17integral_constantINS4_4UMMA5MajorELSP_0EEESQ_NSN_INSO_7ScaleInELSR_0EEESS_EEEEEENS4_6LayoutISC_NS5_IJNSA_ILi0EEESW_SW_EEEEENS5_IJNS4_10UnderscoreESZ_SZ_EEEEENS4_13SM90_TMA_LOADENS4_14ComposedLayoutINS4_7SwizzleILi1ELi4ELi3EEENS4_18smem_ptr_flag_bitsILi8EEENSV_INS5_IJNSA_ILi8EEESF_EEENS5_IJSF_SB_EEEEEEEvNS4_8identityES12_S1C_vS1D_EENS_8epilogue10collective18CollectiveEpilogueINS1F_23Sm100TmaWarpSpecializedILi1ELi1ELi32ELb0ELb0EEEJSG_NS5_IJNSV_ISE_SB_EES1K_EEESH_SI_SH_SI_NS1F_6fusion15FusionCallbacksIS1J_NS1M_17LinearCombinationISH_fSH_fLNS_15FloatRoundStyleE2EEESG_S1L_JEEENS4_5SM1004TMEM4LOAD26SM100_TMEM_LOAD_16dp32b32xES12_NS13_INS14_ILi2ELi4ELi3EEES17_NSV_INS5_IJS18_SE_EEENS5_IJSE_SB_EEEEEEENS4_39AutoVectorizingCopyWithAssumedAlignmentILi128EEENS4_14SM90_TMA_STOREES20_S22_S22_EEEvvEEEEvNT_6ParamsE:
[----:B------:R-:W1:Y:S01]  /*0000*/  LDC R1, c[0x0][0x37c] ;  /* 0x0000df00ff017b82 */ /* 0x000e620000000800 */
[----:B------:R-:W2:Y:S01]  /*0010*/  S2R R101, SR_TID.X ;  /* 0x0000000000657919 */ /* 0x000ea20000002100 */
[----:B------:R-:W3:Y:S01]  /*0020*/  LDCU.64 UR4, c[0x0][0x890] ;  /* 0x00011200ff0477ac */ /* 0x000ee20008000a00 */
[----:B------:R-:W-:Y:S02]  /*0030*/  PRMT R96, RZ, 0x7610, R96 ;  /* 0x00007610ff607816 */ /* 0x000fe40000000060 */
[----:B------:R-:W-:Y:S01]  /*0040*/  ELECT P5, URZ, PT ;  /* 0x0000000000ff782f */ /* 0x000fe200038a0000 */
[----:B------:R-:W4:Y:S01]  /*0050*/  LDCU.64 UR40, c[0x0][0x358] ;  /* 0x00006b00ff2877ac */ /* 0x000f220008000a00 */
[----:B---3--:R-:W-:-:S04]  /*0060*/  UISETP.NE.U32.AND UP0, UPT, UR4, URZ, UPT ;  /* 0x000000ff0400728c */ /* 0x008fc8000bf05070 */
[----:B------:R-:W-:Y:S01]  /*0070*/  UISETP.NE.AND.EX UP0, UPT, UR5, URZ, UPT, UP0 ;  /* 0x000000ff0500728c */ /* 0x000fe2000bf05300 */
[----:B--2---:R-:W-:-:S05]  /*0080*/  SHF.R.U32.HI R104, RZ, 0x5, R101 ;  /* 0x00000005ff687819 */ /* 0x004fca0000011665 */
[----:B------:R-:W2:Y:S02]  /*0090*/  SHFL.IDX PT, R0, R104, RZ, 0x1f ;  /* 0x00001fff68007589 */ /* 0x000ea400000e0000 */
[----:B--2---:R-:W-:Y:S01]  /*00a0*/  R2UR UR8, R0 ;  /* 0x00000000000872ca */ /* 0x004fe200000e0000 */
[----:B-1--4-:R-:W-:-:S14]  /*00b0*/  BRA.U UP0, `(.L_x_0) ;  /* 0x00000001002c7547 */ /* 0x012fdc000b800000 */
[----:B------:R-:W1:Y:S02]  /*00c0*/  LDCU.64 UR6, c[0x0][0x888] ;  /* 0x00011100ff0677ac */ /* 0x000e640008000a00 */
[----:B-1----:R-:W-:-:S04]  /*00d0*/  UISETP.NE.U32.AND UP0, UPT, UR6, URZ, UPT ;  /* 0x000000ff0600728c */ /* 0x002fc8000bf05070 */
[----:B------:R-:W-:-:S09]  /*00e0*/  UISETP.NE.AND.EX UP0, UPT, UR7, URZ, UPT, UP0 ;  /* 0x000000ff0700728c */ /* 0x000fd2000bf05300 */
[----:B------:R-:W-:Y:S05]  /*00f0*/  BRA.U !UP0, `(.L_x_1) ;  /* 0x0000000108107547 */ /* 0x000fea000b800000 */
[----:B------:R-:W1:Y:S02]  /*0100*/  LDC.64 R2, c[0x0][0x888] ;  /* 0x00022200ff027b82 */ /* 0x000e640000000a00 */
[----:B-1----:R1:W5:Y:S01]  /*0110*/  LDG.E R49, desc[UR40][R2.64] ;  /* 0x0000002802317981 */ /* 0x002362000c1e1900 */
[----:B------:R-:W-:Y:S01]  /*0120*/  HFMA2 R96, -RZ, RZ, 0, 5.9604644775390625e-08 ;  /* 0x00000001ff607431 */ /* 0x000fe200000001ff */
[----:B------:R-:W-:Y:S05]  /*0130*/  BRA `(.L_x_0) ;  /* 0x00000000000c7947 */ /* 0x000fea0003800000 */
.L_x_1:
[----:B------:R-:W1:Y:S01]  /*0140*/  LDCU UR6, c[0x0][0x880] ;  /* 0x00011000ff0677ac */ /* 0x000e620008000800 */
[----:B------:R-:W-:Y:S01]  /*0150*/  HFMA2 R96, -RZ, RZ, 0, 5.9604644775390625e-08 ;  /* 0x00000001ff607431 */ /* 0x000fe200000001ff */
[----:B-1----:R-:W-:-:S07]  /*0160*/  MOV R49, UR6 ;  /* 0x0000000600317c02 */ /* 0x002fce0008000f00 */
.L_x_0:
[----:B------:R-:W2:Y:S02]  /*0170*/  LDCU.64 UR6, c[0x0][0x8b0] ;  /* 0x00011600ff0677ac */ /* 0x000ea40008000a00 */
[----:B--2---:R-:W-:-:S04]  /*0180*/  UISETP.NE.U32.AND UP0, UPT, UR6, URZ, UPT ;  /* 0x000000ff0600728c */ /* 0x004fc8000bf05070 */
[----:B------:R-:W-:-:S09]  /*0190*/  UISETP.NE.AND.EX UP0, UPT, UR7, URZ, UPT, UP0 ;  /* 0x000000ff0700728c */ /* 0x000fd2000bf05300 */
[----:B------:R-:W-:Y:S05]  /*01a0*/  BRA.U UP0, `(.L_x_2) ;  /* 0x0000000100247547 */ /* 0x000fea000b800000 */
[----:B------:R-:W2:Y:S02]  /*01b0*/  LDCU.64 UR6, c[0x0][0x8a8] ;  /* 0x00011500ff0677ac */ /* 0x000ea40008000a00 */
[----:B--2---:R-:W-:-:S04]  /*01c0*/  UISETP.NE.U32.AND UP0, UPT, UR6, URZ, UPT ;  /* 0x000000ff0600728c */ /* 0x004fc8000bf05070 */
[----:B------:R-:W-:-:S09]  /*01d0*/  UISETP.NE.AND.EX UP0, UPT, UR7, URZ, UPT, UP0 ;  /* 0x000000ff0700728c */ /* 0x000fd2000bf05300 */
[----:B------:R-:W-:Y:S05]  /*01e0*/  BRA.U !UP0, `(.L_x_3) ;  /* 0x00000001080c7547 */ /* 0x000fea000b800000 */
[----:B-1----:R-:W1:Y:S02]  /*01f0*/  LDC.64 R2, c[0x0][0x8a8] ;  /* 0x00022a00ff027b82 */ /* 0x002e640000000a00 */
[----:B-1----:R2:W5:Y:S01]  /*0200*/  LDG.E R47, desc[UR40][R2.64] ;  /* 0x00000028022f7981 */ /* 0x002562000c1e1900 */
[----:B------:R-:W-:Y:S05]  /*0210*/  BRA `(.L_x_2) ;  /* 0x0000000000087947 */ /* 0x000fea0003800000 */
.L_x_3:
[----:B------:R-:W2:Y:S02]  /*0220*/  LDCU UR6, c[0x0][0x8a0] ;  /* 0x00011400ff0677ac */ /* 0x000ea40008000800 */
[----:B--2---:R-:W-:Y:S02]  /*0230*/  MOV R47, UR6 ;  /* 0x00000006002f7c02 */ /* 0x004fe40008000f00 */
.L_x_2:
[----:B------:R-:W-:Y:S01]  /*0240*/  IMAD.U32 R0, RZ, RZ, UR8 ;  /* 0x00000008ff007e24 */ /* 0x000fe2000f8e00ff */
[----:B------:R-:W-:Y:S04]  /*0250*/  BSSY.RECONVERGENT B0, `(.L_x_4) ;  /* 0x000000c000007945 */ /* 0x000fe80003800200 */
[C---:B------:R-:W-:Y:S02]  /*0260*/  ISETP.NE.OR P1, PT, R0.reuse, 0x1, !P5 ;  /* 0x000000010000780c */ /* 0x040fe40006f25670 */
[----:B------:R-:W-:-:S11]  /*0270*/  ISETP.NE.OR P0, PT, R0, 0x3, !P5 ;  /* 0x000000030000780c */ /* 0x000fd60006f05670 */
[----:B------:R-:W-:Y:S05]  /*0280*/  @P1 BRA `(.L_x_5) ;  /* 0x0000000000201947 */ /* 0x000fea0003800000 */
[----:B------:R-:W3:Y:S02]  /*0290*/  LDCU.64 UR6, c[0x0][0x348] ;  /* 0x00006900ff0677ac */ /* 0x000ee40008000a00 */
[----:B---3--:R-:W-:Y:S02]  /*02a0*/  UIADD3 UR10, UP1, UPT, UR6, 0x80, URZ ;  /* 0x00000080060a7890 */ /* 0x008fe4000ff3e0ff */
[----:B------:R-:W-:Y:S02]  /*02b0*/  UIADD3 UR6, UP0, UPT, UR6, 0x180, URZ ;  /* 0x0000018006067890 */ /* 0x000fe4000ff1e0ff */
[----:B------:R-:W-:Y:S02]  /*02c0*/  UIADD3.X UR11, UPT, UPT, URZ, UR7, URZ, UP1, !UPT ;  /* 0x00000007ff0b7290 */ /* 0x000fe40008ffe4ff */
[----:B------:R-:W-:-:S07]  /*02d0*/  UIADD3.X UR7, UPT, UPT, URZ, UR7, URZ, UP0, !UPT ;  /* 0x00000007ff077290 */ /* 0x000fce00087fe4ff */
[----:B------:R3:W-:Y:S02]  /*02e0*/  UTMACCTL.PF [UR10] ;  /* 0x000000000a0079b9 */ /* 0x0007e40008040000 */
[----:B------:R3:W-:Y:S02]  /*02f0*/  UTMACCTL.PF [UR6] ;  /* 0x00000000060079b9 */ /* 0x0007e40008040000 */
[----:B---3--:R-:W-:Y:S01]  /*0300*/  NOP ;  /* 0x0000000000007918 */ /* 0x008fe20000000000 */
.L_x_5:
[----:B------:R-:W-:Y:S05]  /*0310*/  BSYNC.RECONVERGENT B0 ;  /* 0x0000000000007941 */ /* 0x000fea0003800200 */
.L_x_4:
[----:B------:R-:W-:Y:S04]  /*0320*/  BSSY.RECONVERGENT B0, `(.L_x_6) ;  /* 0x000000a000007945 */ /* 0x000fe80003800200 */
        /* <DEDUP_REMOVED lines=9> */
.L_x_7:
[----:B------:R-:W-:Y:S05]  /*03c0*/  BSYNC.RECONVERGENT B0 ;  /* 0x0000000000007941 */ /* 0x000fea0003800200 */
.L_x_6:
[----:B------:R-:W3:Y:S01]  /*03d0*/  LDCU.64 UR6, c[0x0][0x888] ;  /* 0x00011100ff0677ac */ /* 0x000ee20008000a00 */
[----:B------:R-:W-:Y:S02]  /*03e0*/  UISETP.EQ.U32.AND UP1, UPT, UR4, URZ, UPT ;  /* 0x000000ff0400728c */ /* 0x000fe4000bf22070 */
[----:B------:R-:W-:Y:S02]  /*03f0*/  UPLOP3.LUT UP2, UPT, UPT, UPT, UPT, 0x80, 0x8 ;  /* 0x000000000008789c */ /* 0x000fe40003f4f070 */
[----:B---3--:R-:W-:-:S04]  /*0400*/  UISETP.NE.U32.AND UP0, UPT, UR6, URZ, UPT ;  /* 0x000000ff0600728c */ /* 0x008fc8000bf05070 */
[----:B------:R-:W-:-:S04]  /*0410*/  UISETP.NE.AND.EX UP0, UPT, UR7, URZ, UPT, UP0 ;  /* 0x000000ff0700728c */ /* 0x000fc8000bf05300 */
[----:B------:R-:W-:-:S04]  /*0420*/  UISETP.EQ.OR.EX UP3, UPT, UR5, URZ, !UP0, UP1 ;  /* 0x000000ff0500728c */ /* 0x000fc8000c762710 */
[----:B------:R-:W-:-:S05]  /*0430*/  UP2UR UR44, UPR, URZ, 0x8 ;  /* 0x00000008ff2c7883 */ /* 0x000fca0008000000 */
[----:B------:R-:W-:Y:S07]  /*0440*/  BRA.U !UP3, `(.L_x_8) ;  /* 0x000000010b207547 */ /* 0x000fee000b800000 */
[----:B------:R-:W-:Y:S01]  /*0450*/  UISETP.NE.U32.AND UP2, UPT, UR4, URZ, UPT ;  /* 0x000000ff0400728c */ /* 0x000fe2000bf45070 */
[----:B-----5:R-:W-:Y:S01]  /*0460*/  FSETP.NEU.AND P0, PT, R49, RZ, PT ;  /* 0x000000ff3100720b */ /* 0x020fe20003f0d000 */
[----:B------:R-:W-:Y:S02]  /*0470*/  USEL UR4, URZ, 0xffffffff, UP0 ;  /* 0xffffffffff047887 */ /* 0x000fe40008000000 */
[----:B------:R-:W-:-:S10]  /*0480*/  UISETP.NE.AND.EX UP2, UPT, UR5, URZ, UPT, UP2 ;  /* 0x000000ff0500728c */ /* 0x000fd4000bf45320 */
[----:B------:R-:W-:Y:S01]  /*0490*/  VOTEU.ANY UP1, P0 ;  /* 0x0000000000ff7886 */ /* 0x000fe20000020100 */
[----:B------:R-:W-:-:S04]  /*04a0*/  @!UP2 USEL UR4, URZ, 0xffffffff, UP1 ;  /* 0xffffffffff04a887 */ /* 0x000fc80008800000 */
[----:B------:R-:W-:-:S04]  /*04b0*/  ULOP3.LUT UR4, UR4, 0x1, URZ, 0xc0, !UPT ;  /* 0x0000000104047892 */ /* 0x000fc8000f8ec0ff */
[----:B------:R-:W-:-:S11]  /*04c0*/  UISETP.NE.U32.AND UP2, UPT, UR4, 0x1, UPT ;  /* 0x000000010400788c */ /* 0x000fd6000bf45070 */
.L_x_8:
[----:B-12---:R-:W1:Y:S01]  /*04d0*/  SHFL.IDX PT, R2, R104, RZ, 0x1f ;  /* 0x00001fff68027589 */ /* 0x006e6200000e0000 */
[----:B------:R-:W-:-:S04]  /*04e0*/  UISETP.NE.AND UP1, UPT, UR8, 0x2, UPT ;  /* 0x000000020800788c */ /* 0x000fc8000bf25270 */
[----:B------:R-:W-:Y:S01]  /*04f0*/  USEL UR13, URZ, 0x1, UP1 ;  /* 0x00000001ff0d7887 */ /* 0x000fe20008800000 */
[----:B-1----:R-:W-:-:S13]  /*0500*/  ISETP.NE.AND P0, PT, R2, RZ, PT ;  /* 0x000000ff0200720c */ /* 0x002fda0003f05270 */
[----:B------:R-:W-:Y:S05]  /*0510*/  @P0 BRA `(.L_x_9) ;  /* 0x0000000000480947 */ /* 0x000fea0003800000 */
[----:B------:R-:W1:Y:S01]  /*0520*/  S2UR UR5, SR_CgaCtaId ;  /* 0x00000000000579c3 */ /* 0x000e620000008800 */
[----:B------:R-:W-:Y:S01]  /*0530*/  UMOV UR6, 0x400 ;  /* 0x0000040000067882 */ /* 0x000fe20000000000 */
[----:B------:R-:W-:Y:S01]  /*0540*/  UMOV UR4, 0x1 ;  /* 0x0000000100047882 */ /* 0x000fe20000000000 */
[----:B------:R-:W-:Y:S01]  /*0550*/  ELECT P0, URZ, PT ;  /* 0x0000000000ff782f */ /* 0x000fe20003800000 */
[----:B-1----:R-:W-:Y:S02]  /*0560*/  ULEA UR5, UR5, UR6, 0x18 ;  /* 0x0000000605057291 */ /* 0x002fe4000f8ec0ff */
[----:B------:R-:W-:-:S04]  /*0570*/  UIADD3 UR6, UPT, UPT, -UR4, 0x100000, URZ ;  /* 0x0010000004067890 */ /* 0x000fc8000fffe1ff */
[----:B------:R-:W-:Y:S02]  /*0580*/  USHF.L.U32 UR7, UR6, 0xb, URZ ;  /* 0x0000000b06077899 */ /* 0x000fe400080006ff */
[----:B------:R-:W-:Y:S01]  /*0590*/  USHF.L.U32 UR6, UR6, 0x1, URZ ;  /* 0x0000000106067899 */ /* 0x000fe200080006ff */
[----:B------:R-:W1:Y:S11]  /*05a0*/  FENCE.VIEW.ASYNC.S ;  /* 0x00000000000073c6 */ /* 0x000e760000000000 */
[----:B-1----:R1:W2:Y:S01]  /*05b0*/  SYNCS.EXCH.64 URZ, [UR5], UR6 ;  /* 0x0000000605ff75b2 */ /* 0x0022a20008000100 */
[----:B------:R1:W3:Y:S01]  /*05c0*/  SYNCS.EXCH.64 URZ, [UR5+0x20], UR6 ;  /* 0x0000200605ff75b2 */ /* 0x0002e20008000100 */
[----:B------:R1:W4:Y:S01]  /*05d0*/  SYNCS.EXCH.64 URZ, [UR5+0x8], UR6 ;  /* 0x0000080605ff75b2 */ /* 0x0003220008000100 */
[----:B------:R1:W1:Y:S01]  /*05e0*/  SYNCS.EXCH.64 URZ, [UR5+0x28], UR6 ;  /* 0x0000280605ff75b2 */ /* 0x0002620008000100 */
[----:B------:R1:W1:Y:S01]  /*05f0*/  SYNCS.EXCH.64 URZ, [UR5+0x10], UR6 ;  /* 0x0000100605ff75b2 */ /* 0x0002620008000100 */
[----:B------:R1:W1:Y:S01]  /*0600*/  SYNCS.EXCH.64 URZ, [UR5+0x30], UR6 ;  /* 0x0000300605ff75b2 */ /* 0x0002620008000100 */
[----:B------:R1:W1:Y:S01]  /*0610*/  SYNCS.EXCH.64 URZ, [UR5+0x18], UR6 ;  /* 0x0000180605ff75b2 */ /* 0x0002620008000100 */
[----:B------:R1:W1:Y:S01]  /*0620*/  SYNCS.EXCH.64 URZ, [UR5+0x38], UR6 ;  /* 0x0000380605ff75b2 */ /* 0x0002620008000100 */
[----:B------:R-:W-:Y:S01]  /*0630*/  NOP ;  /* 0x0000000000007918 */ /* 0x000fe20000000000 */
.L_x_9:
[----:B------:R-:W2:Y:S01]  /*0640*/  SHFL.IDX PT, R2, R104, RZ, 0x1f ;  /* 0x00001fff68027589 */ /* 0x000ea200000e0000 */
[----:B------:R-:W-:Y:S01]  /*0650*/  NOP ;  /* 0x0000000000007918 */ /* 0x000fe20000000000 */
[----:B--2---:R-:W-:-:S13]  /*0660*/  ISETP.NE.AND P0, PT, R2, 0x1, PT ;  /* 0x000000010200780c */ /* 0x004fda0003f05270 */
[----:B------:R-:W-:Y:S05]  /*0670*/  @P0 BRA `(.L_x_10) ;  /* 0x0000000000400947 */ /* 0x000fea0003800000 */
[----:B-1----:R-:W1:Y:S01]  /*0680*/  S2UR UR6, SR_CgaCtaId ;  /* 0x00000000000679c3 */ /* 0x002e620000008800 */
[----:B------:R-:W-:Y:S01]  /*0690*/  UMOV UR7, 0x400 ;  /* 0x0000040000077882 */ /* 0x000fe20000000000 */
[----:B------:R-:W-:Y:S01]  /*06a0*/  UMOV UR5, 0x20 ;  /* 0x0000002000057882 */ /* 0x000fe20000000000 */
[----:B------:R-:W-:Y:S01]  /*06b0*/  UMOV UR4, 0x80 ;  /* 0x0000008000047882 */ /* 0x000fe20000000000 */
[----:B------:R-:W-:-:S04]  /*06c0*/  UIADD3 UR10, UPT, UPT, -UR5, 0x100000, URZ ;  /* 0x00100000050a7890 */ /* 0x000fc8000fffe1ff */
[----:B------:R-:W-:Y:S02]  /*06d0*/  USHF.L.U32 UR11, UR10, 0xb, URZ ;  /* 0x0000000b0a0b7899 */ /* 0x000fe400080006ff */
[----:B------:R-:W-:Y:S02]  /*06e0*/  USHF.L.U32 UR10, UR10, 0x1, URZ ;  /* 0x000000010a0a7899 */ /* 0x000fe400080006ff */
[----:B------:R-:W-:-:S04]  /*06f0*/  UIADD3 UR4, UPT, UPT, -UR4, 0x100000, URZ ;  /* 0x0010000004047890 */ /* 0x000fc8000fffe1ff */
[----:B------:R-:W-:Y:S02]  /*0700*/  USHF.L.U32 UR5, UR4, 0xb, URZ ;  /* 0x0000000b04057899 */ /* 0x000fe400080006ff */
[----:B------:R-:W-:Y:S01]  /*0710*/  USHF.L.U32 UR4, UR4, 0x1, URZ ;  /* 0x0000000104047899 */ /* 0x000fe200080006ff */
[----:B------:R-:W-:Y:S01]  /*0720*/  ELECT P0, URZ, PT ;  /* 0x0000000000ff782f */ /* 0x000fe20003800000 */
[----:B-1----:R-:W-:Y:S01]  /*0730*/  ULEA UR6, UR6, UR7, 0x18 ;  /* 0x0000000706067291 */ /* 0x002fe2000f8ec0ff */
[----:B------:R-:W1:Y:S11]  /*0740*/  FENCE.VIEW.ASYNC.S ;  /* 0x00000000000073c6 */ /* 0x000e760000000000 */
[----:B-1----:R2:W1:Y:S01]  /*0750*/  SYNCS.EXCH.64 URZ, [UR6+0x40], UR10 ;  /* 0x0000400a06ff75b2 */ /* 0x0024620008000100 */
[----:B------:R2:W1:Y:S02]  /*0760*/  SYNCS.EXCH.64 URZ, [UR6+0x48], UR4 ;  /* 0x0000480406ff75b2 */ /* 0x0004640008000100 */
[----:B--2---:R-:W-:Y:S01]  /*0770*/  NOP ;  /* 0x0000000000007918 */ /* 0x004fe20000000000 */
.L_x_10:
[----:B------:R-:W2:Y:S01]  /*0780*/  SHFL.IDX PT, R2, R104, RZ, 0x1f ;  /* 0x00001fff68027589 */ /* 0x000ea200000e0000 */
[----:B------:R-:W-:Y:S01]  /*0790*/  NOP ;  /* 0x0000000000007918 */ /* 0x000fe20000000000 */
[----:B--2---:R-:W-:-:S13]  /*07a0*/  ISETP.NE.AND P0, PT, R2, 0x3, PT ;  /* 0x000000030200780c */ /* 0x004fda0003f05270 */
[----:B------:R-:W-:Y:S05]  /*07b0*/  @P0 BRA `(.L_x_11) ;  /* 0x0000000000300947 */ /* 0x000fea0003800000 */
[----:B-1----:R-:W1:Y:S01]  /*07c0*/  S2UR UR5, SR_CgaCtaId ;  /* 0x00000000000579c3 */ /* 0x002e620000008800 */
        /* <DEDUP_REMOVED lines=8> */
[----:B-1----:R2:W1:Y:S01]  /*0850*/  SYNCS.EXCH.64 URZ, [UR5+0x50], UR6 ;  /* 0x0000500605ff75b2 */ /* 0x0024620008000100 */
[----:B------:R2:W1:Y:S02]  /*0860*/  SYNCS.EXCH.64 URZ, [UR5+0x58], UR6 ;  /* 0x0000580605ff75b2 */ /* 0x0004640008000100 */
[----:B--2---:R-:W-:Y:S01]  /*0870*/  NOP ;  /* 0x0000000000007918 */ /* 0x004fe20000000000 */
.L_x_11:
[----:B------:R-:W2:Y:S01]  /*0880*/  SHFL.IDX PT, R2, R104, RZ, 0x1f ;  /* 0x00001fff68027589 */ /* 0x000ea200000e0000 */
[----:B------:R-:W-:Y:S01]  /*0890*/  NOP ;  /* 0x0000000000007918 */ /* 0x000fe20000000000 */
[----:B--2---:R-:W-:-:S13]  /*08a0*/  ISETP.NE.AND P0, PT, R2, 0x4, PT ;  /* 0x000000040200780c */ /* 0x004fda0003f05270 */
[----:B------:R-:W-:Y:S05]  /*08b0*/  @P0 BRA `(.L_x_12) ;  /* 0x00000000004c0947 */ /* 0x000fea0003800000 */
[----:B-1----:R-:W1:Y:S01]  /*08c0*/  S2UR UR5, SR_CgaCtaId ;  /* 0x00000000000579c3 */ /* 0x002e620000008800 */
[----:B------:R-:W-:Y:S01]  /*08d0*/  UMOV UR7, 0x100 ;  /* 0x0000010000077882 */ /* 0x000fe20000000000 */
[----:B------:R-:W-:Y:S01]  /*08e0*/  UMOV UR6, 0x400 ;  /* 0x0000040000067882 */ /* 0x000fe20000000000 */
[----:B------:R-:W-:Y:S01]  /*08f0*/  USEL UR7, UR7, 0xe0, UP2 ;  /* 0x000000e007077887 */ /* 0x000fe20009000000 */
[----:B------:R-:W-:Y:S01]  /*0900*/  UMOV UR4, 0x1 ;  /* 0x0000000100047882 */ /* 0x000fe20000000000 */
[----:B------:R-:W-:Y:S01]  /*0910*/  ELECT P0, URZ, PT ;  /* 0x0000000000ff782f */ /* 0x000fe20003800000 */
[----:B------:R-:W-:-:S04]  /*0920*/  UIADD3 UR10, UPT, UPT, -UR4, 0x100000, URZ ;  /* 0x00100000040a7890 */ /* 0x000fc8000fffe1ff */
[----:B------:R-:W-:Y:S02]  /*0930*/  USHF.L.U32 UR11, UR10, 0xb, URZ ;  /* 0x0000000b0a0b7899 */ /* 0x000fe400080006ff */
[----:B------:R-:W-:Y:S02]  /*0940*/  USHF.L.U32 UR10, UR10, 0x1, URZ ;  /* 0x000000010a0a7899 */ /* 0x000fe400080006ff */
[----:B-1----:R-:W-:Y:S02]  /*0950*/  ULEA UR5, UR5, UR6, 0x18 ;  /* 0x0000000605057291 */ /* 0x002fe4000f8ec0ff */
[----:B------:R-:W-:-:S04]  /*0960*/  UIADD3 UR6, UPT, UPT, -UR7, 0x100000, URZ ;  /* 0x0010000007067890 */ /* 0x000fc8000fffe1ff */
[----:B------:R-:W-:Y:S02]  /*0970*/  USHF.L.U32 UR7, UR6, 0xb, URZ ;  /* 0x0000000b06077899 */ /* 0x000fe400080006ff */
[----:B------:R-:W-:Y:S01]  /*0980*/  USHF.L.U32 UR6, UR6, 0x1, URZ ;  /* 0x0000000106067899 */ /* 0x000fe200080006ff */
[----:B------:R-:W1:Y:S03]  /*0990*/  FENCE.VIEW.ASYNC.S ;  /* 0x00000000000073c6 */ /* 0x000e660000000000 */
[----:B-1----:R2:W1:Y:S08]  /*09a0*/  SYNCS.EXCH.64 URZ, [UR5+0x60], UR10 ;  /* 0x0000600a05ff75b2 */ /* 0x0024700008000100 */
[----:B------:R2:W1:Y:S01]  /*09b0*/  SYNCS.EXCH.64 URZ, [UR5+0x70], UR6 ;  /* 0x0000700605ff75b2 */ /* 0x0004620008000100 */
[----:B------:R2:W1:Y:S01]  /*09c0*/  SYNCS.EXCH.64 URZ, [UR5+0x68], UR10 ;  /* 0x0000680a05ff75b2 */ /* 0x0004620008000100 */
[----:B------:R2:W1:Y:S02]  /*09d0*/  SYNCS.EXCH.64 URZ, [UR5+0x78], UR6 ;  /* 0x0000780605ff75b2 */ /* 0x0004640008000100 */
[----:B--2---:R-:W-:Y:S01]  /*09e0*/  NOP ;  /* 0x0000000000007918 */ /* 0x004fe20000000000 */
.L_x_12:
        /* <DEDUP_REMOVED lines=18> */
[----:B------:R2:W1:Y:S01]  /*0b10*/  SYNCS.EXCH.64 URZ, [UR6+0xa0], UR4 ;  /* 0x0000a00406ff75b2 */ /* 0x0004620008000100 */
[----:B------:R2:W1:Y:S01]  /*0b20*/  SYNCS.EXCH.64 URZ, [UR6+0x88], UR10 ;  /* 0x0000880a06ff75b2 */ /* 0x0004620008000100 */
[----:B------:R2:W1:Y:S01]  /*0b30*/  SYNCS.EXCH.64 URZ, [UR6+0xa8], UR4 ;  /* 0x0000a80406ff75b2 */ /* 0x0004620008000100 */
[----:B------:R2:W1:Y:S01]  /*0b40*/  SYNCS.EXCH.64 URZ, [UR6+0x90], UR10 ;  /* 0x0000900a06ff75b2 */ /* 0x0004620008000100 */
[----:B------:R2:W1:Y:S01]  /*0b50*/  SYNCS.EXCH.64 URZ, [UR6+0xb0], UR4 ;  /* 0x0000b00406ff75b2 */ /* 0x0004620008000100 */
[----:B------:R2:W1:Y:S01]  /*0b60*/  SYNCS.EXCH.64 URZ, [UR6+0x98], UR10 ;  /* 0x0000980a06ff75b2 */ /* 0x0004620008000100 */
[----:B------:R2:W1:Y:S02]  /*0b70*/  SYNCS.EXCH.64 URZ, [UR6+0xb8], UR4 ;  /* 0x0000b80406ff75b2 */ /* 0x0004640008000100 */
[----:B--2---:R-:W-:Y:S01]  /*0b80*/  NOP ;  /* 0x0000000000007918 */ /* 0x004fe20000000000 */
.L_x_13:
        /* <DEDUP_REMOVED lines=14> */
[----:B------:R2:W1:Y:S01]  /*0c70*/  SYNCS.EXCH.64 URZ, [UR5+0xd0], UR6 ;  /* 0x0000d00605ff75b2 */ /* 0x0004620008000100 */
[----:B------:R2:W1:Y:S01]  /*0c80*/  SYNCS.EXCH.64 URZ, [UR5+0xc8], UR6 ;  /* 0x0000c80605ff75b2 */ /* 0x0004620008000100 */
[----:B------:R2:W1:Y:S02]  /*0c90*/  SYNCS.EXCH.64 URZ, [UR5+0xd8], UR6 ;  /* 0x0000d80605ff75b2 */ /* 0x0004640008000100 */
[----:B--2---:R-:W-:Y:S01]  /*0ca0*/  NOP ;  /* 0x0000000000007918 */ /* 0x004fe20000000000 */
.L_x_14:
[----:B-1----:R-:W1:Y:S01]  /*0cb0*/  S2UR UR5, SR_CTAID.X ;  /* 0x00000000000579c3 */ /* 0x002e620000002500 */
[----:B------:R-:W-:-:S05]  /*0cc0*/  CS2R.32 R97, SR_CgaSize ;  /* 0x0000000000617805 */ /* 0x000fca0000008a00 */
[----:B------:R-:W-:-:S05]  /*0cd0*/  IMAD R97, R97, -0xa0, RZ ;  /* 0xffffff6061617824 */ /* 0x000fca00078e02ff */
[----:B------:R-:W-:-:S14]  /*0ce0*/  R2UR UR7, R97 ;  /* 0x00000000610772ca */ /* 0x000fdc00000e0000 */
[----:B------:R-:W2:Y:S01]  /*0cf0*/  LDCU UR7, c[0x0][UR7+0x2b0] ;  /* 0x00005600070777ac */ /* 0x000ea20008000800 */
[----:B------:R-:W-:Y:S01]  /*0d00*/  NOP ;  /* 0x0000000000007918 */ /* 0x000fe20000000000 */
[----:B------:R-:W-:-:S05]  /*0d10*/  CS2R.32 R97, SR_CgaSize ;  /* 0x0000000000617805 */ /* 0x000fca0000008a00 */
[----:B------:R-:W-:-:S05]  /*0d20*/  IMAD R97, R97, -0xa0, RZ ;  /* 0xffffff6061617824 */ /* 0x000fca00078e02ff */
[----:B------:R-:W-:-:S14]  /*0d30*/  R2UR UR6, R97 ;  /* 0x00000000610672ca */ /* 0x000fdc00000e0000 */
[----:B------:R-:W3:Y:S01]  /*0d40*/  LDCU UR6, c[0x0][UR6+0x2b4] ;  /* 0x00005680060677ac */ /* 0x000ee20008000800 */
[----:B------:R-:W4:Y:S08]  /*0d50*/  S2UR UR4, SR_CTAID.Y ;  /* 0x00000000000479c3 */ /* 0x000f300000002600 */
[----:B------:R-:W3:Y:S01]  /*0d60*/  LDC R9, c[0x0][0xb24] ;  /* 0x0002c900ff097b82 */ /* 0x000ee20000000800 */
[----:B-1----:R-:W-:-:S02]  /*0d70*/  I2FP.F32.U32 R5, UR5 ;  /* 0x0000000500057c45 */ /* 0x002fc40008201000 */
[----:B------:R-:W-:-:S05]  /*0d80*/  CS2R.32 R3, SR_CgaSize ;  /* 0x0000000000037805 */ /* 0x000fca0000008a00 */
[----:B------:R-:W-:-:S06]  /*0d90*/  IMAD R3, R3, -0xa0, RZ ;  /* 0xffffff6003037824 */ /* 0x000fcc00078e02ff */
[----:B------:R-:W1:Y:S01]  /*0da0*/  LDC R3, c[0x0][R3+0x2a0] ;  /* 0x0000a80003037b82 */ /* 0x000e620000000800 */
[----:B------:R-:W-:Y:S01]  /*0db0*/  MOV R97, UR5 ;  /* 0x0000000500617c02 */ /* 0x000fe20008000f00 */
[----:B--2---:R-:W-:Y:S01]  /*0dc0*/  FMUL R5, R5, UR7 ;  /* 0x0000000705057c20 */ /* 0x004fe20008400000 */
[----:B----4-:R-:W-:Y:S02]  /*0dd0*/  I2FP.F32.U32 R4, UR4 ;  /* 0x0000000400047c45 */ /* 0x010fe40008201000 */
[----:B------:R-:W-:-:S05]  /*0de0*/  CS2R.32 R2, SR_CgaSize ;  /* 0x0000000000027805 */ /* 0x000fca0000008a00 */
[----:B------:R-:W-:-:S06]  /*0df0*/  IMAD R2, R2, -0xa0, RZ ;  /* 0xffffff6002027824 */ /* 0x000fcc00078e02ff */
[----:B------:R-:W2:Y:S01]  /*0e00*/  LDC R2, c[0x0][R2+0x2a4] ;  /* 0x0000a90002027b82 */ /* 0x000ea20000000800 */
[----:B------:R-:W4:Y:S01]  /*0e10*/  F2I.U32.TRUNC.NTZ R90, R5 ;  /* 0x00000005005a7305 */ /* 0x000f22000020f000 */
[----:B------:R-:W-:Y:S01]  /*0e20*/  MOV R91, UR4 ;  /* 0x00000004005b7c02 */ /* 0x000fe20008000f00 */
[----:B---3--:R-:W-:-:S05]  /*0e30*/  FMUL R4, R4, UR6 ;  /* 0x0000000604047c20 */ /* 0x008fca0008400000 */
[----:B------:R-:W-:Y:S01]  /*0e40*/  BAR.SYNC.DEFER_BLOCKING 0x0 ;  /* 0x0000000000007b1d */ /* 0x000fe20000010000 */
[----:B------:R-:W-:-:S05]  /*0e50*/  ISETP.GE.AND P0, PT, R9, 0x1, PT ;  /* 0x000000010900780c */ /* 0x000fca0003f06270 */
[----:B------:R-:W3:Y:S02]  /*0e60*/  F2I.U32.TRUNC.NTZ R79, R4 ;  /* 0x00000004004f7305 */ /* 0x000ee4000020f000 */
[----:B------:R-:W2:Y:S01]  /*0e70*/  S2UR UR36, SR_CTAID.Z ;  /* 0x00000000002479c3 */ /* 0x000ea20000002700 */
[----:B----4-:R-:W-:-:S05]  /*0e80*/  IADD3 R90, PT, PT, -R90, RZ, RZ ;  /* 0x000000ff5a5a7210 */ /* 0x010fca0007ffe1ff */
[----:B-1----:R-:W-:Y:S01]  /*0e90*/  IMAD R90, R3, R90, UR5 ;  /* 0x00000005035a7e24 */ /* 0x002fe2000f8e025a */
[----:B---3--:R-:W-:-:S05]  /*0ea0*/  IADD3 R79, PT, PT, -R79, RZ, RZ ;  /* 0x000000ff4f4f7210 */ /* 0x008fca0007ffe1ff */
[----:B--2---:R-:W-:Y:S01]  /*0eb0*/  IMAD R79, R2, R79, UR4 ;  /* 0x00000004024f7e24 */ /* 0x004fe2000f8e024f */
[----:B------:R-:W-:Y:S06]  /*0ec0*/  @!P0 BRA `(.L_x_15) ;  /* 0x0000000000b88947 */ /* 0x000fec0003800000 */
[----:B------:R-:W1:Y:S01]  /*0ed0*/  LDC.64 R4, c[0x0][0xb18] ;  /* 0x0002c600ff047b82 */ /* 0x000e620000000a00 */
[----:B------:R-:W-:-:S07]  /*0ee0*/  ISETP.NE.AND P0, PT, R9, 0x1, PT ;  /* 0x000000010900780c */ /* 0x000fce0003f05270 */
[----:B------:R-:W2:Y:S08]  /*0ef0*/  LDC R10, c[0x0][0xb0c] ;  /* 0x0002c300ff0a7b82 */ /* 0x000eb00000000800 */
[----:B------:R-:W3:Y:S08]  /*0f00*/  LDC R11, c[0x0][0x370] ;  /* 0x0000dc00ff0b7b82 */ /* 0x000ef00000000800 */
[----:B------:R-:W4:Y:S01]  /*0f10*/  LDC R12, c[0x0][0x374] ;  /* 0x0000dd00ff0c7b82 */ /* 0x000f220000000800 */
[----:B-1----:R-:W-:-:S07]  /*0f20*/  ISETP.NE.AND P1, PT, R4, 0x1, PT ;  /* 0x000000010400780c */ /* 0x002fce0003f25270 */
[----:B------:R-:W3:Y:S01]  /*0f30*/  LDC.64 R6, c[0x0][0xb10] ;  /* 0x0002c400ff067b82 */ /* 0x000ee20000000a00 */
[----:B--2---:R-:W-:-:S07]  /*0f40*/  ISETP.NE.AND P2, PT, R10, 0x1, PT ;  /* 0x000000010a00780c */ /* 0x004fce0003f45270 */
[----:B------:R-:W1:Y:S08]  /*0f50*/  LDC R8, c[0x0][0xb20] ;  /* 0x0002c800ff087b82 */ /* 0x000e700000000800 */
[----:B------:R-:W2:Y:S01]  /*0f60*/  LDC.64 R2, c[0x0][0xb28] ;  /* 0x0002ca00ff027b82 */ /* 0x000ea20000000a00 */
[----:B----4-:R-:W-:-:S04]  /*0f70*/  IMAD.HI.U32 R13, R12, R5, RZ ;  /* 0x000000050c0d7227 */ /* 0x010fc800078e00ff */
[----:B------:R-:W-:-:S04]  /*0f80*/  IMAD.HI.U32 R5, R91, R5, RZ ;  /* 0x000000055b057227 */ /* 0x000fc800078e00ff */
[----:B---3--:R-:W-:-:S04]  /*0f90*/  IMAD.HI.U32 R14, R11, R6, RZ ;  /* 0x000000060b0e7227 */ /* 0x008fc800078e00ff */
[----:B------:R-:W-:Y:S01]  /*0fa0*/  IMAD.HI.U32 R16, R97, R6, RZ ;  /* 0x0000000661107227 */ /* 0x000fe200078e00ff */
[-C--:B------:R-:W-:Y:S02]  /*0fb0*/  @P2 SHF.R.U32.HI R11, RZ, R7.reuse, R14 ;  /* 0x00000007ff0b2219 */ /* 0x080fe4000001160e */
[-C--:B-1----:R-:W-:Y:S02]  /*0fc0*/  @P1 SHF.R.U32.HI R12, RZ, R8.reuse, R13 ;  /* 0x00000008ff0c1219 */ /* 0x082fe4000001160d */
[----:B------:R-:W-:Y:S02]  /*0fd0*/  SHF.R.U32.HI R8, RZ, R8, R5 ;  /* 0x00000008ff087219 */ /* 0x000fe40000011605 */
[----:B------:R-:W-:Y:S02]  /*0fe0*/  SHF.R.U32.HI R16, RZ, R7, R16 ;  /* 0x00000007ff107219 */ /* 0x000fe40000011610 */
[----:B------:R-:W-:Y:S01]  /*0ff0*/  SEL R5, R91, R8, !P1 ;  /* 0x000000085b057207 */ /* 0x000fe20004800000 */
[----:B--2---:R-:W-:Y:S01]  /*1000*/  IMAD.HI.U32 R14, R12, R2, RZ ;  /* 0x000000020c0e7227 */ /* 0x004fe200078e00ff */
[----:B------:R-:W-:-:S03]  /*1010*/  SEL R7, R97, R16, !P2 ;  /* 0x0000001061077207 */ /* 0x000fc60005000000 */
[----:B------:R-:W-:Y:S01]  /*1020*/  IMAD.HI.U32 R6, R11, R2, RZ ;  /* 0x000000020b067227 */ /* 0x000fe200078e00ff */
[----:B------:R-:W-:-:S04]  /*1030*/  @P0 SHF.R.U32.HI R12, RZ, R3, R14 ;  /* 0x00000003ff0c0219 */ /* 0x000fc8000001160e */
[----:B------:R-:W-:Y:S01]  /*1040*/  @P0 SHF.R.U32.HI R11, RZ, R3, R6 ;  /* 0x00000003ff0b0219 */ /* 0x000fe20000011606 */
[----:B------:R-:W-:-:S04]  /*1050*/  IMAD R12, R12, R9, RZ ;  /* 0x000000090c0c7224 */ /* 0x000fc800078e02ff */
[----:B------:R-:W-:Y:S01]  /*1060*/  IMAD R6, R11, R9, RZ ;  /* 0x000000090b067224 */ /* 0x000fe200078e02ff */
[----:B------:R-:W-:-:S04]  /*1070*/  ISETP.GE.AND P1, PT, R5, R12, PT ;  /* 0x0000000c0500720c */ /* 0x000fc80003f26270 */
[----:B------:R-:W-:Y:S01]  /*1080*/  ISETP.GE.OR P1, PT, R7, R6, P1 ;  /* 0x000000060700720c */ /* 0x000fe20000f26670 */
[----:B------:R-:W-:-:S05]  /*1090*/  IMAD.HI.U32 R6, R5, R2, RZ ;  /* 0x0000000205067227 */ /* 0x000fca00078e00ff */
[----:B------:R-:W-:-:S04]  /*10a0*/  SHF.R.U32.HI R6, RZ, R3, R6 ;  /* 0x00000003ff067219 */ /* 0x000fc80000011606 */
[----:B------:R-:W-:-:S03]  /*10b0*/  SEL R6, R5, R6, !P0 ;  /* 0x0000000605067207 */ /* 0x000fc60004000000 */
[----:B------:R-:W-:Y:S01]  /*10c0*/  @!P1 IMAD.HI.U32 R8, R7, R2, RZ ;  /* 0x0000000207089227 */ /* 0x000fe200078e00ff */
[----:B------:R-:W-:-:S04]  /*10d0*/  IADD3 R2, PT, PT, -R6, RZ, RZ ;  /* 0x000000ff06027210 */ /* 0x000fc80007ffe1ff */
[----:B------:R-:W-:Y:S01]  /*10e0*/  @!P1 SHF.R.U32.HI R8, RZ, R3, R8 ;  /* 0x00000003ff089219 */ /* 0x000fe20000011608 */
[----:B------:R-:W-:-:S03]  /*10f0*/  IMAD R2, R9, R2, R5 ;  /* 0x0000000209027224 */ /* 0x000fc600078e0205 */
[----:B------:R-:W-:Y:S02]  /*1100*/  @!P1 SEL R3, R7, R8, !P0 ;  /* 0x0000000807039207 */ /* 0x000fe40004000000 */
[----:B------:R-:W-:-:S03]  /*1110*/  IADD3 R8, PT, PT, -R5, RZ, RZ ;  /* 0x000000ff05087210 */ /* 0x000fc60007ffe1ff */
[--C-:B------:R-:W-:Y:S02]  /*1120*/  @!P1 IMAD.IADD R6, R6, 0x1, -R3.reuse ;  /* 0x0000000106069824 */ /* 0x100fe400078e0a03 */
[----:B------:R-:W-:Y:S01]  /*1130*/  @!P1 IMAD R3, R2, R11, R3 ;  /* 0x0000000b02039224 */ /* 0x000fe200078e0203 */
[----:B------:R-:W-:Y:S01]  /*1140*/  IADD3 R2, PT, PT, -R7, RZ, RZ ;  /* 0x000000ff07027210 */ /* 0x000fe20007ffe1ff */
[----:B------:R-:W-:Y:S02]  /*1150*/  @!P1 IMAD R5, R6, R9, R7 ;  /* 0x0000000906059224 */ /* 0x000fe400078e0207 */
[----:B------:R-:W-:Y:S02]  /*1160*/  IMAD R8, R4, R8, R91 ;  /* 0x0000000804087224 */ /* 0x000fe400078e025b */
[----:B------:R-:W-:Y:S02]  /*1170*/  @!P1 IMAD.MOV.U32 R7, RZ, RZ, R3 ;  /* 0x000000ffff079224 */ /* 0x000fe400078e0003 */
[----:B------:R-:W-:-:S02]  /*1180*/  IMAD R2, R10, R2, R97 ;  /* 0x000000020a027224 */ /* 0x000fc400078e0261 */
[----:B------:R-:W-:Y:S02]  /*1190*/  IMAD R91, R5, R4, R8 ;  /* 0x00000004055b7224 */ /* 0x000fe400078e0208 */
[----:B------:R-:W-:Y:S02]  /*11a0*/  IMAD R97, R7, R10, R2 ;  /* 0x0000000a07617224 */ /* 0x000fe400078e0202 */
.L_x_15:
[----:B------:R-:W1:Y:S01]  /*11b0*/  LDCU UR4, c[0x0][0xb30] ;  /* 0x00016600ff0477ac */ /* 0x000e620008000800 */
[----:B------:R-:W2:Y:S08]  /*11c0*/  S2UR UR37, SR_CgaCtaId ;  /* 0x00000000002579c3 */ /* 0x000eb00000008800 */
[----:B------:R-:W3:Y:S01]  /*11d0*/  LDC R40, c[0x0][0xb24] ;  /* 0x0002c900ff287b82 */ /* 0x000ee20000000800 */
[----:B-1----:R-:W-:-:S09]  /*11e0*/  UISETP.NE.AND UP1, UPT, UR4, 0x1, UPT ;  /* 0x000000010400788c */ /* 0x002fd2000bf25270 */
[----:B--2---:R-:W-:Y:S05]  /*11f0*/  BRA.U UP1, `(.L_x_16) ;  /* 0x0000000101407547 */ /* 0x004fea000b800000 */
[----:B------:R-:W1:Y:S08]  /*1200*/  LDC.64 R4, c[0x0][0xb10] ;  /* 0x0002c400ff047b82 */ /* 0x000e700000000a00 */
[----:B------:R-:W2:Y:S08]  /*1210*/  LDC.64 R2, c[0x0][0xb18] ;  /* 0x0002c600ff027b82 */ /* 0x000eb00000000a00 */
[----:B------:R-:W4:Y:S08]  /*1220*/  LDC R6, c[0x0][0xb20] ;  /* 0x0002c800ff067b82 */ /* 0x000f300000000800 */
[----:B------:R-:W3:Y:S01]  /*1230*/  LDC R8, c[0x0][0xb0c] ;  /* 0x0002c300ff087b82 */ /* 0x000ee20000000800 */
[----:B-1----:R-:W-:-:S05]  /*1240*/  IMAD.HI.U32 R4, R97, R4, RZ ;  /* 0x0000000461047227 */ /* 0x002fca00078e00ff */
[----:B------:R-:W-:Y:S01]  /*1250*/  SHF.R.U32.HI R4, RZ, R5, R4 ;  /* 0x00000005ff047219 */ /* 0x000fe20000011604 */
[----:B--2---:R-:W-:Y:S01]  /*1260*/  IMAD.HI.U32 R3, R91, R3, RZ ;  /* 0x000000035b037227 */ /* 0x004fe200078e00ff */
[----:B------:R-:W-:-:S04]  /*1270*/  ISETP.NE.AND P0, PT, R2, 0x1, PT ;  /* 0x000000010200780c */ /* 0x000fc80003f05270 */
[----:B----4-:R-:W-:-:S04]  /*1280*/  SHF.R.U32.HI R6, RZ, R6, R3 ;  /* 0x00000006ff067219 */ /* 0x010fc80000011603 */
[----:B------:R-:W-:Y:S02]  /*1290*/  SEL R3, R91, R6, !P0 ;  /* 0x000000065b037207 */ /* 0x000fe40004000000 */
[----:B---3--:R-:W-:-:S04]  /*12a0*/  ISETP.NE.AND P1, PT, R8, 0x1, PT ;  /* 0x000000010800780c */ /* 0x008fc80003f25270 */
[----:B------:R-:W-:-:S05]  /*12b0*/  SEL R4, R97, R4, !P1 ;  /* 0x0000000461047207 */ /* 0x000fca0004800000 */
[----:B------:R-:W-:Y:S02]  /*12c0*/  IMAD.IADD R5, R3, 0x1, -R4 ;  /* 0x0000000103057824 */ /* 0x000fe400078e0a04 */
[----:B------:R-:W-:Y:S02]  /*12d0*/  IMAD.IADD R3, R4, 0x1, -R3 ;  /* 0x0000000104037824 */ /* 0x000fe400078e0a03 */
[----:B------:R-:W-:Y:S02]  /*12e0*/  IMAD R97, R5, R8, R97 ;  /* 0x0000000805617224 */ /* 0x000fe400078e0261 */
[----:B------:R-:W-:-:S07]  /*12f0*/  IMAD R91, R3, R2, R91 ;  /* 0x00000002035b7224 */ /* 0x000fce00078e025b */
.L_x_16:
[----:B------:R-:W-:Y:S01]  /*1300*/  BAR.SYNC.DEFER_BLOCKING 0x0 ;  /* 0x0000000000007b1d */ /* 0x000fe20000010000 */
[----:B------:R-:W-:Y:S01]  /*1310*/  UISETP.NE.AND UP1, UPT, UR8, 0x2, UPT ;  /* 0x000000020800788c */ /* 0x000fe2000bf25270 */
[----:B------:R-:W-:Y:S02]  /*1320*/  ISETP.NE.OR P5, PT, R0, 0x2, !P5 ;  /* 0x000000020000780c */ /* 0x000fe40006fa5670 */
[----:B------:R-:W-:-:S06]  /*1330*/  LOP3.LUT R2, R101, 0x1f, RZ, 0xc0, !PT ;  /* 0x0000001f65027812 */ /* 0x000fcc00078ec0ff */
[----:B------:R-:W-:Y:S05]  /*1340*/  BRA.U UP1, `(.L_x_17) ;  /* 0x0000001101547547 */ /* 0x000fea000b800000 */
[----:B------:R-:W1:Y:S01]  /*1350*/  LDCU UR13, c[0x0][0x38c] ;  /* 0x00007180ff0d77ac */ /* 0x000e620008000800 */
[----:B------:R-:W2:Y:S01]  /*1360*/  LDC R9, c[0x0][0x370] ;  /* 0x0000dc00ff097b82 */ /* 0x000ea20000000800 */
[----:B------:R-:W-:Y:S01]  /*1370*/  PLOP3.LUT P1, PT, PT, PT, UP2, 0x80, 0x8 ;  /* 0x000000000008781c */ /* 0x000fe20003f2f028 */
[----:B------:R-:W-:Y:S01]  /*1380*/  IMAD.MOV.U32 R15, RZ, RZ, 0x1 ;  /* 0x00000001ff0f7424 */ /* 0x000fe200078e00ff */
[----:B------:R-:W-:Y:S01]  /*1390*/  ISETP.EQ.OR P4, PT, R2, RZ, P5 ;  /* 0x000000ff0200720c */ /* 0x000fe20002f82670 */
[----:B------:R-:W-:Y:S01]  /*13a0*/  IMAD.MOV.U32 R14, RZ, RZ, RZ ;  /* 0x000000ffff0e7224 */ /* 0x000fe200078e00ff */
[----:B------:R-:W-:Y:S02]  /*13b0*/  PLOP3.LUT P1, PT, P1, PT, PT, 0x8, 0x80 ;  /* 0x000000000080781c */ /* 0x000fe40000f2e170 */
[----:B------:R-:W-:Y:S01]  /*13c0*/  CS2R R12, SRZ ;  /* 0x00000000000c7805 */ /* 0x000fe2000001ff00 */
[----:B------:R-:W-:Y:S01]  /*13d0*/  IMAD.MOV.U32 R10, RZ, RZ, 0x1 ;  /* 0x00000001ff0a7424 */ /* 0x000fe200078e00ff */
[----:B------:R-:W4:Y:S01]  /*13e0*/  LDC R0, c[0x0][0x374] ;  /* 0x0000dd00ff007b82 */ /* 0x000f220000000800 */
[----:B------:R-:W2:Y:S01]  /*13f0*/  LDCU.64 UR22, c[0x0][0x348] ;  /* 0x00006900ff1677ac */ /* 0x000ea20008000a00 */
[----:B------:R-:W-:Y:S01]  /*1400*/  UMOV UR6, URZ ;  /* 0x000000ff00067c82 */ /* 0x000fe20008000000 */
[----:B-1----:R-:W-:-:S04]  /*1410*/  UIADD3 UR5, UPT, UPT, UR13, 0x1f, URZ ;  /* 0x0000001f0d057890 */ /* 0x002fc8000fffe0ff */
[----:B------:R-:W-:-:S04]  /*1420*/  USHF.R.S32.HI UR4, URZ, 0x1f, UR5 ;  /* 0x0000001fff047899 */ /* 0x000fc80008011405 */
[----:B------:R-:W-:-:S04]  /*1430*/  ULEA.HI UR4, UR4, UR5, URZ, 0x5 ;  /* 0x0000000504047291 */ /* 0x000fc8000f8f28ff */
[----:B------:R-:W-:Y:S02]  /*1440*/  USHF.R.S32.HI UR15, URZ, 0x5, UR4 ;  /* 0x00000005ff0f7899 */ /* 0x000fe40008011404 */
[----:B------:R-:W-:Y:S02]  /*1450*/  UIADD3 UR4, UPT, UPT, UR13, -0x1, URZ ;  /* 0xffffffff0d047890 */ /* 0x000fe4000fffe0ff */
[----:B------:R-:W-:Y:S02]  /*1460*/  UISETP.LT.U32.AND UP0, UPT, UR15, 0x4, UPT ;  /* 0x000000040f00788c */ /* 0x000fe4000bf01070 */
[----:B------:R-:W-:Y:S02]  /*1470*/  UISETP.GE.U32.AND UP1, UPT, UR4, -0x3f, UPT ;  /* 0xffffffc10400788c */ /* 0x000fe4000bf26070 */
[----:B------:R-:W-:Y:S02]  /*1480*/  USEL UR14, UR15, 0x4, UP0 ;  /* 0x000000040f0e7887 */ /* 0x000fe40008000000 */
[----:B------:R-:W-:-:S02]  /*1490*/  UIADD3 UR13, UPT, UPT, UR13, 0x3e, URZ ;  /* 0x0000003e0d0d7890 */ /* 0x000fc4000fffe0ff */
[----:B------:R-:W-:Y:S02]  /*14a0*/  UIADD3 UR5, UPT, UPT, UR14, -0x1, URZ ;  /* 0xffffffff0e057890 */ /* 0x000fe4000fffe0ff */
[----:B------:R-:W-:-:S03]  /*14b0*/  UIADD3 UR7, UPT, UPT, UR15, -UR14, URZ ;  /* 0x8000000e0f077290 */ /* 0x000fc6000fffe0ff */
[----:B------:R-:W-:-:S04]  /*14c0*/  @UP1 UIADD3 UR5, UPT, UPT, UR14, URZ, URZ ;  /* 0x000000ff0e051290 */ /* 0x000fc8000fffe0ff */
[----:B--2---:R-:W-:-:S12]  /*14d0*/  UIADD3 UR5, UPT, UPT, UR5, 0x1, URZ ;  /* 0x0000000105057890 */ /* 0x004fd8000fffe0ff */
.L_x_35:
[----:B------:R-:W-:Y:S01]  /*14e0*/  UISETP.NE.AND UP0, UPT, UR37, URZ, UPT ;  /* 0x000000ff2500728c */ /* 0x000fe2000bf05270 */
[----:B------:R-:W1:Y:S08]  /*14f0*/  S2UR UR37, SR_CgaCtaId ;  /* 0x00000000002579c3 */ /* 0x000e700000008800 */
[----:B------:R-:W-:Y:S05]  /*1500*/  BRA.U UP0, `(.L_x_18) ;  /* 0x0000000100347547 */ /* 0x000fea000b800000 */
[----:B------:R-:W2:Y:S01]  /*1510*/  S2R R2, SR_CgaCtaId ;  /* 0x0000000000027919 */ /* 0x000ea20000008800 */
[----:B------:R-:W-:-:S04]  /*1520*/  MOV R3, 0x400 ;  /* 0x0000040000037802 */ /* 0x000fc80000000f00 */
[----:B--2---:R-:W-:Y:S02]  /*1530*/  LEA R3, R2, R3, 0x18 ;  /* 0x0000000302037211 */ /* 0x004fe400078ec0ff */
[----:B------:R-:W-:-:S03]  /*1540*/  SHF.L.U32 R2, R10, 0x1f, RZ ;  /* 0x0000001f0a027819 */ /* 0x000fc600000006ff */
[----:B------:R-:W-:-:S04]  /*1550*/  IMAD R3, R12, 0x8, R3 ;  /* 0x000000080c037824 */ /* 0x000fc800078e0203 */
[----:B------:R-:W2:Y:S02]  /*1560*/  SYNCS.PHASECHK.TRANS64.TRYWAIT P0, [R3+URZ+0xd0], R2 ;  /* 0x0000d002030075a7 */ /* 0x000ea400080011ff */
[----:B--2---:R-:W-:Y:S05]  /*1570*/  @!P0 BRA `(.L_x_19) ;  /* 0x0000004800a48947 */ /* 0x004fea0003800000 */
.L_x_95:
[----:B------:R-:W-:Y:S01]  /*1580*/  VIADD R12, R12, 0x1 ;  /* 0x000000010c0c7836 */ /* 0x000fe20000000000 */
[----:B------:R2:W-:Y:S04]  /*1590*/  SYNCS.ARRIVE.TRANS64.A1T0 RZ, [R3+URZ+0xc0], RZ ;  /* 0x0000c0ff03ff79a7 */ /* 0x0005e800081000ff */
[----:B------:R-:W-:-:S04]  /*15a0*/  ISETP.NE.AND P0, PT, R12, 0x2, PT ;  /* 0x000000020c00780c */ /* 0x000fc80003f05270 */
[----:B------:R-:W-:Y:S02]  /*15b0*/  SEL R12, R12, RZ, P0 ;  /* 0x000000ff0c0c7207 */ /* 0x000fe40000000000 */
[----:B--2---:R-:W-:-:S04]  /*15c0*/  SEL R3, RZ, 0x1, P0 ;  /* 0x00000001ff037807 */ /* 0x004fc80000000000 */
[----:B------:R-:W-:-:S07]  /*15d0*/  LOP3.LUT R10, R10, R3, RZ, 0x3c, !PT ;  /* 0x000000030a0a7212 */ /* 0x000fce00078e3cff */
.L_x_18:
[----:B------:R-:W-:Y:S01]  /*15e0*/  UMOV UR4, 0x400 ;  /* 0x0000040000047882 */ /* 0x000fe20000000000 */
[----:B------:R-:W-:Y:S01]  /*15f0*/  SHF.L.U32 R2, R15, 0x1f, RZ ;  /* 0x0000001f0f027819 */ /* 0x000fe200000006ff */
[----:B-1----:R-:W-:Y:S01]  /*1600*/  ULEA UR4, UR37, UR4, 0x18 ;  /* 0x0000000425047291 */ /* 0x002fe2000f8ec0ff */
[----:B------:R-:W-:Y:S01]  /*1610*/  R2UR UR35, R97 ;  /* 0x00000000612372ca */ /* 0x000fe200000e0000 */
[----:B------:R-:W-:Y:S01]  /*1620*/  UISETP.GE.U32.AND UP0, UPT, UR13, 0x3f, UPT ;  /* 0x0000003f0d00788c */ /* 0x000fe2000bf06070 */
[----:B------:R-:W-:Y:S01]  /*1630*/  R2UR UR11, R91 ;  /* 0x000000005b0b72ca */ /* 0x000fe200000e0000 */
[----:B------:R-:W-:Y:S01]  /*1640*/  ULEA UR8, UR6, UR4, 0x3 ;  /* 0x0000000406087291 */ /* 0x000fe2000f8e18ff */
[----:B------:R-:W-:-:S08]  /*1650*/  UMOV UR24, URZ ;  /* 0x000000ff00187c82 */ /* 0x000fd00008000000 */
[----:B------:R1:W2:Y:S01]  /*1660*/  SYNCS.PHASECHK.TRANS64.TRYWAIT P0, [UR8+0x20], R2 ;  /* 0x00002002ff0075a7 */ /* 0x0002a20008001108 */
[----:B------:R-:W-:Y:S02]  /*1670*/  USHF.L.U32 UR35, UR35, 0x6, URZ ;  /* 0x0000000623237899 */ /* 0x000fe400080006ff */
[----:B------:R-:W-:Y:S01]  /*1680*/  USHF.L.U32 UR11, UR11, 0x6, URZ ;  /* 0x000000060b0b7899 */ /* 0x000fe200080006ff */
[----:B------:R-:W-:Y:S11]  /*1690*/  BRA.U !UP0, `(.L_x_20) ;  /* 0x0000000108a47547 */ /* 0x000ff6000b800000 */
[----:B------:R-:W-:Y:S01]  /*16a0*/  UMOV UR16, URZ ;  /* 0x000000ff00107c82 */ /* 0x000fe20008000000 */
[----:B------:R-:W-:-:S05]  /*16b0*/  UMOV UR17, UR6 ;  /* 0x0000000600117c82 */ /* 0x000fca0008000000 */
.L_x_25:
[----:B-1----:R-:W-:Y:S01]  /*16c0*/  ULEA UR33, UR17, UR4, 0x3 ;  /* 0x0000000411217291 */ /* 0x002fe2000f8e18ff */
[----:B--2---:R-:W-:Y:S01]  /*16d0*/  @!P5 MOV R3, 0x1000 ;  /* 0x000010000003d802 */ /* 0x004fe20000000f00 */
[----:B--2---:R-:W-:Y:S10]  /*16e0*/  @P0 BRA `(.L_x_21) ;  /* 0x00000000000c0947 */ /* 0x004ff40003800000 */
[----:B------:R-:W-:-:S04]  /*16f0*/  SHF.L.U32 R5, R15, 0x1f, RZ ;  /* 0x0000001f0f057819 */ /* 0x000fc800000006ff */
[----:B------:R-:W2:Y:S02]  /*1700*/  SYNCS.PHASECHK.TRANS64.TRYWAIT P0, [UR33+0x20], R5 ;  /* 0x00002005ff0075a7 */ /* 0x000ea40008001121 */
[----:B--2---:R-:W-:Y:S05]  /*1710*/  @!P0 BRA `(.L_x_22) ;  /* 0x0000004800508947 */ /* 0x004fea0003800000 */
.L_x_21:
[----:B------:R2:W-:Y:S01]  /*1720*/  @!P5 SYNCS.ARRIVE.TRANS64 RZ, [UR33], R3 ;  /* 0x00000003ffffd9a7 */ /* 0x0005e20008000021 */
[----:B------:R-:W-:Y:S04]  /*1730*/  BSSY.RECONVERGENT B0, `(.L_x_23) ;  /* 0x0000003000007945 */ /* 0x000fe80003800200 */
[----:B------:R-:W-:Y:S05]  /*1740*/  @P4 BRA `(.L_x_24) ;  /* 0x0000000000044947 */ /* 0x000fea0003800000 */
[----:B------:R-:W-:Y:S05]  /*1750*/  BPT.TRAP 0x1 ;  /* 0x000000040000795c */ /* 0x000fea0000300000 */
.L_x_24:
[----:B------:R-:W-:Y:S05]  /*1760*/  BSYNC.RECONVERGENT B0 ;  /* 0x0000000000007941 */ /* 0x000fea0003800200 */
.L_x_23:
[----:B------:R-:W-:Y:S02]  /*1770*/  UIADD3 UR6, UPT, UPT, UR17, 0x1, URZ ;  /* 0x0000000111067890 */ /* 0x000fe4000fffe0ff */
[----:B------:R-:W-:Y:S02]  /*1780*/  UIADD3 UR26, UP1, UPT, UR22, 0x80, URZ ;  /* 0x00000080161a7890 */ /* 0x000fe4000ff3e0ff */
[----:B------:R-:W-:Y:S02]  /*1790*/  UISETP.NE.AND UP0, UPT, UR6, 0x4, UPT ;  /* 0x000000040600788c */ /* 0x000fe4000bf05270 */
[----:B------:R-:W-:Y:S02]  /*17a0*/  USHF.L.U32 UR34, UR16, 0x5, URZ ;  /* 0x0000000510227899 */ /* 0x000fe400080006ff */
[----:B------:R-:W-:Y:S02]  /*17b0*/  USEL UR9, URZ, 0x1, UP0 ;  /* 0x00000001ff097887 */ /* 0x000fe40008000000 */
[----:B------:R-:W-:-:S02]  /*17c0*/  USEL UR6, UR6, URZ, UP0 ;  /* 0x000000ff06067287 */ /* 0x000fc40008000000 */
[----:B------:R-:W-:Y:S02]  /*17d0*/  UIADD3 UR20, UP0, UPT, UR22, 0x180, URZ ;  /* 0x0000018016147890 */ /* 0x000fe4000ff1e0ff */
[----:B------:R-:W-:Y:S01]  /*17e0*/  ULEA UR8, UR6, UR4, 0x3 ;  /* 0x0000000406087291 */ /* 0x000fe2000f8e18ff */
[----:B------:R-:W-:Y:S01]  /*17f0*/  LOP3.LUT R15, R15, UR9, RZ, 0x3c, !PT ;  /* 0x000000090f0f7c12 */ /* 0x000fe2000f8e3cff */
[----:B------:R-:W-:Y:S02]  /*1800*/  UIADD3.X UR27, UPT, UPT, URZ, UR23, URZ, UP1, !UPT ;  /* 0x00000017ff1b7290 */ /* 0x000fe40008ffe4ff */
[----:B------:R-:W-:Y:S01]  /*1810*/  UIADD3.X UR21, UPT, UPT, URZ, UR23, URZ, UP0, !UPT ;  /* 0x00000017ff157290 */ /* 0x000fe200087fe4ff */
[----:B-1----:R-:W-:Y:S01]  /*1820*/  SHF.L.U32 R2, R15, 0x1f, RZ ;  /* 0x0000001f0f027819 */ /* 0x002fe200000006ff */
[----:B------:R-:W-:Y:S01]  /*1830*/  UMOV UR18, 0x0 ;  /* 0x0000000000127882 */ /* 0x000fe20000000000 */
[----:B------:R-:W-:Y:S01]  /*1840*/  UMOV UR19, 0x10000000 ;  /* 0x1000000000137882 */ /* 0x000fe20000000000 */
[----:B------:R-:W-:Y:S01]  /*1850*/  UMOV UR12, UR36 ;  /* 0x00000024000c7c82 */ /* 0x000fe20008000000 */
[----:B------:R1:W1:Y:S01]  /*1860*/  SYNCS.PHASECHK.TRANS64.TRYWAIT P0, [UR8+0x20], R2 ;  /* 0x00002002ff0075a7 */ /* 0x0002620008001108 */
[----:B------:R-:W-:Y:S01]  /*1870*/  ULEA UR8, UR17, UR4, 0xb ;  /* 0x0000000411087291 */ /* 0x000fe2000f8e58ff */
[----:B------:R-:W-:Y:S01]  /*1880*/  UMOV UR9, UR33 ;  /* 0x0000002100097c82 */ /* 0x000fe20008000000 */
[----:B------:R-:W-:-:S02]  /*1890*/  UMOV UR10, UR34 ;  /* 0x00000022000a7c82 */ /* 0x000fc40008000000 */
[----:B------:R-:W-:Y:S02]  /*18a0*/  UIADD3 UR32, UPT, UPT, UR8, 0x2400, URZ ;  /* 0x0000240008207890 */ /* 0x000fe4000fffe0ff */
[----:B------:R-:W-:Y:S02]  /*18b0*/  UIADD3 UR8, UPT, UPT, UR8, 0x4400, URZ ;  /* 0x0000440008087890 */ /* 0x000fe4000fffe0ff */
[----:B------:R-:W-:Y:S01]  /*18c0*/  UIADD3 UR16, UPT, UPT, UR16, 0x1, URZ ;  /* 0x0000000110107890 */ /* 0x000fe2000fffe0ff */
[----:B------:R-:W-:Y:S01]  /*18d0*/  UMOV UR24, UR5 ;  /* 0x0000000500187c82 */ /* 0x000fe20008000000 */
[----:B------:R-:W-:Y:S02]  /*18e0*/  UMOV UR17, UR6 ;  /* 0x0000000600117c82 */ /* 0x000fe40008000000 */
[----:B------:R-:W-:Y:S01]  /*18f0*/  UISETP.NE.AND UP0, UPT, UR16, UR5, UPT ;  /* 0x000000051000728c */ /* 0x000fe2000bf05270 */
[----:B------:R1:W-:Y:S02]  /*1900*/  UTMALDG.3D [UR32], [UR26], desc[UR18] ;  /* 0x000012201a0075b4 */ /* 0x0003e40008011000 */
[----:B------:R1:W-:Y:S06]  /*1910*/  UTMALDG.3D [UR8], [UR20], desc[UR18] ;  /* 0x00001208140075b4 */ /* 0x0003ec0008011000 */
[----:B------:R-:W-:Y:S05]  /*1920*/  BRA.U UP0, `(.L_x_25) ;  /* 0xfffffffd00647547 */ /* 0x000fea000b83ffff */
.L_x_20:
[----:B-1----:R-:W-:Y:S01]  /*1930*/  ULEA UR8, UR6, UR4, 0x3 ;  /* 0x0000000406087291 */ /* 0x002fe2000f8e18ff */
[----:B------:R-:W-:Y:S01]  /*1940*/  SHF.L.U32 R2, R15, 0x1f, RZ ;  /* 0x0000001f0f027819 */ /* 0x000fe200000006ff */
[----:B------:R-:W-:Y:S01]  /*1950*/  @!P1 SYNCS.ARRIVE.TRANS64.A1T0 RZ, [UR4+0x58], RZ ;  /* 0x000058ffffff99a7 */ /* 0x000fe20008100004 */
[----:B------:R-:W-:-:S06]  /*1960*/  UISETP.GT.AND UP0, UPT, UR15, UR14, UPT ;  /* 0x0000000e0f00728c */ /* 0x000fcc000bf04270 */
[----:B--2---:R1:W2:Y:S03]  /*1970*/  SYNCS.PHASECHK.TRANS64.TRYWAIT P0, [UR8+0x20], R2 ;  /* 0x00002002ff0075a7 */ /* 0x0042a60008001108 */
[----:B------:R-:W-:Y:S05]  /*1980*/  BRA.U !UP0, `(.L_x_26) ;  /* 0x0000000108a87547 */ /* 0x000fea000b800000 */
[----:B------:R-:W-:Y:S01]  /*1990*/  UIADD3 UR21, UPT, UPT, UR7, UR24, URZ ;  /* 0x0000001807157290 */ /* 0x000fe2000fffe0ff */
[----:B------:R-:W-:-:S11]  /*19a0*/  UMOV UR25, UR6 ;  /* 0x0000000600197c82 */ /* 0x000fd60008000000 */
.L_x_31:
[----:B-1----:R-:W-:Y:S01]  /*19b0*/  ULEA UR17, UR25, UR4, 0x3 ;  /* 0x0000000419117291 */ /* 0x002fe2000f8e18ff */
[----:B--2---:R-:W-:Y:S01]  /*19c0*/  @!P5 MOV R3, 0x1000 ;  /* 0x000010000003d802 */ /* 0x004fe20000000f00 */
[----:B--2---:R-:W-:Y:S10]  /*19d0*/  @P0 BRA `(.L_x_27) ;  /* 0x00000000000c0947 */ /* 0x004ff40003800000 */
[----:B------:R-:W-:-:S04]  /*19e0*/  SHF.L.U32 R5, R15, 0x1f, RZ ;  /* 0x0000001f0f057819 */ /* 0x000fc800000006ff */
[----:B------:R-:W2:Y:S02]  /*19f0*/  SYNCS.PHASECHK.TRANS64.TRYWAIT P0, [UR17+0x20], R5 ;  /* 0x00002005ff0075a7 */ /* 0x000ea40008001111 */
[----:B--2---:R-:W-:Y:S05]  /*1a00*/  @!P0 BRA `(.L_x_28) ;  /* 0x0000004400ac8947 */ /* 0x004fea0003800000 */
.L_x_27:
[----:B------:R2:W-:Y:S01]  /*1a10*/  @!P5 SYNCS.ARRIVE.TRANS64 RZ, [UR17], R3 ;  /* 0x00000003ffffd9a7 */ /* 0x0005e20008000011 */
[----:B------:R-:W-:Y:S04]  /*1a20*/  BSSY.RECONVERGENT B0, `(.L_x_29) ;  /* 0x0000003000007945 */ /* 0x000fe80003800200 */
[----:B------:R-:W-:Y:S05]  /*1a30*/  @P4 BRA `(.L_x_30) ;  /* 0x0000000000044947 */ /* 0x000fea0003800000 */
[----:B------:R-:W-:Y:S05]  /*1a40*/  BPT.TRAP 0x1 ;  /* 0x000000040000795c */ /* 0x000fea0000300000 */
.L_x_30:
[----:B------:R-:W-:Y:S05]  /*1a50*/  BSYNC.RECONVERGENT B0 ;  /* 0x0000000000007941 */ /* 0x000fea0003800200 */
.L_x_29:
        /* <DEDUP_REMOVED lines=20> */
[----:B------:R-:W-:Y:S01]  /*1ba0*/  UIADD3 UR8, UPT, UPT, UR8, 0x4400, URZ ;  /* 0x0000440008087890 */ /* 0x000fe2000fffe0ff */
[----:B------:R-:W-:Y:S01]  /*1bb0*/  UMOV UR9, UR17 ;  /* 0x0000001100097c82 */ /* 0x000fe20008000000 */
[----:B------:R-:W-:Y:S01]  /*1bc0*/  UMOV UR10, UR18 ;  /* 0x00000012000a7c82 */ /* 0x000fe20008000000 */
[----:B------:R-:W-:Y:S01]  /*1bd0*/  UIADD3 UR24, UPT, UPT, UR24, 0x1, URZ ;  /* 0x0000000118187890 */ /* 0x000fe2000fffe0ff */
[----:B------:R-:W-:-:S03]  /*1be0*/  UMOV UR25, UR6 ;  /* 0x0000000600197c82 */ /* 0x000fc60008000000 */
[----:B------:R1:W-:Y:S01]  /*1bf0*/  UTMALDG.3D [UR16], [UR30], desc[UR26] ;  /* 0x00001a101e0075b4 */ /* 0x0003e20008011000 */
[----:B------:R-:W-:Y:S01]  /*1c00*/  UISETP.NE.AND UP0, UPT, UR24, UR21, UPT ;  /* 0x000000151800728c */ /* 0x000fe2000bf05270 */
[----:B------:R1:W-:Y:S08]  /*1c10*/  UTMALDG.3D [UR8], [UR28], desc[UR26] ;  /* 0x00001a081c0075b4 */ /* 0x0003f00008011000 */
[----:B------:R-:W-:Y:S05]  /*1c20*/  BRA.U UP0, `(.L_x_31) ;  /* 0xfffffffd00607547 */ /* 0x000fea000b83ffff */
.L_x_26:
[C---:B-1----:R-:W-:Y:S01]  /*1c30*/  LEA R2, R14.reuse, UR4, 0x3 ;  /* 0x000000040e027c11 */ /* 0x042fe2000f8e18ff */
[----:B------:R-:W-:Y:S01]  /*1c40*/  NOP ;  /* 0x0000000000007918 */ /* 0x000fe20000000000 */
[----:B--2---:R-:W-:Y:S02]  /*1c50*/  SHF.L.U32 R3, R13, 0x1f, RZ ;  /* 0x0000001f0d037819 */ /* 0x004fe400000006ff */
[----:B------:R-:W-:Y:S02]  /*1c60*/  LEA R4, R14, UR4, 0x4 ;  /* 0x000000040e047c11 */ /* 0x000fe4000f8e20ff */
[----:B------:R-:W1:Y:S02]  /*1c70*/  SYNCS.PHASECHK.TRANS64.TRYWAIT P0, [R2+URZ+0x60], R3 ;  /* 0x00006003020075a7 */ /* 0x000e6400080011ff */
[----:B-1----:R-:W-:Y:S05]  /*1c80*/  @!P0 BRA `(.L_x_32) ;  /* 0x0000004400248947 */ /* 0x002fea0003800000 */
.L_x_98:
[----:B------:R-:W2:Y:S01]  /*1c90*/  LDS.128 R4, [R4+0xf0] ;  /* 0x0000f00004047984 */ /* 0x000ea20000000c00 */
[----:B---3--:R-:W-:Y:S01]  /*1ca0*/  ISETP.GE.AND P0, PT, R40, 0x1, PT ;  /* 0x000000012800780c */ /* 0x008fe20003f06270 */
[----:B-1----:R-:W-:Y:S01]  /*1cb0*/  VIADD R2, R2, 0x70 ;  /* 0x0000007002027836 */ /* 0x002fe20000000000 */
[----:B------:R-:W-:Y:S01]  /*1cc0*/  @!PT LDS RZ, [RZ] ;  /* 0x00000000fffff984 */ /* 0x000fe20000000800 */
[----:B------:R-:W-:Y:S01]  /*1cd0*/  @!PT LDS RZ, [RZ] ;  /* 0x00000000fffff984 */ /* 0x000fe20000000800 */
[----:B------:R-:W-:Y:S01]  /*1ce0*/  @!PT LDS RZ, [RZ] ;  /* 0x00000000fffff984 */ /* 0x000fe20000000800 */
[----:B------:R-:W-:Y:S01]  /*1cf0*/  @!PT LDS RZ, [RZ] ;  /* 0x00000000fffff984 */ /* 0x000fe20000000800 */
[----:B------:R1:W-:Y:S06]  /*1d00*/  MEMBAR.ALL.CTA ;  /* 0x0000000000007992 */ /* 0x0003ec0000008000 */
[----:B-1----:R-:W1:Y:S01]  /*1d10*/  FENCE.VIEW.ASYNC.S ;  /* 0x00000000000073c6 */ /* 0x002e620000000000 */
[----:B------:R-:W-:-:S04]  /*1d20*/  PRMT R2, RZ, 0x654, R2 ;  /* 0x00000654ff027816 */ /* 0x000fc80000000002 */
[----:B-1----:R1:W-:Y:S01]  /*1d30*/  SYNCS.ARRIVE.TRANS64.RED.A1T0 RZ, [R2+URZ], RZ ;  /* 0x000000ff02ff79a7 */ /* 0x0023e200081004ff */
[----:B--2---:R-:W-:-:S13]  /*1d40*/  LOP3.LUT P2, RZ, R6, 0x1, RZ, 0xc0, !PT ;  /* 0x0000000106ff7812 */ /* 0x004fda000784c0ff */
[----:B------:R-:W-:Y:S01]  /*1d50*/  @P2 SHF.R.U32.HI R3, RZ, 0x10, R5 ;  /* 0x00000010ff032819 */ /* 0x000fe20000011605 */
[----:B------:R-:W-:Y:S01]  /*1d60*/  VOTEU.ANY UP0, P2 ;  /* 0x0000000000ff7886 */ /* 0x000fe20001000100 */
[----:B------:R-:W-:Y:S02]  /*1d70*/  @P2 MOV R11, R4 ;  /* 0x00000004000b2202 */ /* 0x000fe40000000f00 */
[----:B------:R-:W-:Y:S02]  /*1d80*/  @P2 R2UR.BROADCAST UR8, R3 ;  /* 0x00000000030822ca */ /* 0x000fe400008e0000 */
[----:B------:R-:W-:-:S11]  /*1d90*/  @P2 LOP3.LUT R8, R5, 0xffff, RZ, 0xc0, !PT ;  /* 0x0000ffff05082812 */ /* 0x000fd600078ec0ff */
[----:B------:R-:W-:Y:S01]  /*1da0*/  @UP0 UMOV UR36, UR8 ;  /* 0x0000000800240c82 */ /* 0x000fe20008000000 */
[----:B-1----:R-:W-:Y:S05]  /*1db0*/  @!P0 BRA `(.L_x_33) ;  /* 0x0000000000b88947 */ /* 0x002fea0003800000 */
[----:B------:R-:W4:Y:S01]  /*1dc0*/  LDC.64 R4, c[0x0][0xb18] ;  /* 0x0002c600ff047b82 */ /* 0x000f220000000a00 */
[----:B------:R-:W-:-:S07]  /*1dd0*/  ISETP.NE.AND P3, PT, R40, 0x1, PT ;  /* 0x000000012800780c */ /* 0x000fce0003f65270 */
[----:B------:R-:W1:Y:S08]  /*1de0*/  LDC.64 R6, c[0x0][0xb10] ;  /* 0x0002c400ff067b82 */ /* 0x000e700000000a00 */
[----:B------:R-:W2:Y:S08]  /*1df0*/  LDC R16, c[0x0][0xb20] ;  /* 0x0002c800ff107b82 */ /* 0x000eb00000000800 */
[----:B------:R-:W3:Y:S01]  /*1e00*/  LDC R18, c[0x0][0xb0c] ;  /* 0x0002c300ff127b82 */ /* 0x000ee20000000800 */
[----:B----4-:R-:W-:Y:S01]  /*1e10*/  IMAD.HI.U32 R17, R0, R5, RZ ;  /* 0x0000000500117227 */ /* 0x010fe200078e00ff */
[----:B------:R-:W-:-:S03]  /*1e20*/  ISETP.NE.AND P0, PT, R4, 0x1, PT ;  /* 0x000000010400780c */ /* 0x000fc60003f05270 */
[----:B------:R-:W-:-:S03]  /*1e30*/  IMAD.HI.U32 R5, R8, R5, RZ ;  /* 0x0000000508057227 */ /* 0x000fc600078e00ff */
[----:B------:R-:W4:Y:S01]  /*1e40*/  LDC.64 R2, c[0x0][0xb28] ;  /* 0x0002ca00ff027b82 */ /* 0x000f220000000a00 */
[----:B-1----:R-:W-:-:S04]  /*1e50*/  IMAD.HI.U32 R20, R9, R6, RZ ;  /* 0x0000000609147227 */ /* 0x002fc800078e00ff */
[----:B------:R-:W-:Y:S01]  /*1e60*/  IMAD.HI.U32 R22, R11, R6, RZ ;  /* 0x000000060b167227 */ /* 0x000fe200078e00ff */
[----:B------:R-:W-:Y:S02]  /*1e70*/  SHF.R.U32.HI R20, RZ, R7, R20 ;  /* 0x00000007ff147219 */ /* 0x000fe40000011614 */
[-C--:B--2---:R-:W-:Y:S02]  /*1e80*/  SHF.R.U32.HI R17, RZ, R16.reuse, R17 ;  /* 0x00000010ff117219 */ /* 0x084fe40000011611 */
[----:B------:R-:W-:Y:S02]  /*1e90*/  SHF.R.U32.HI R5, RZ, R16, R5 ;  /* 0x00000010ff057219 */ /* 0x000fe40000011605 */
[----:B------:R-:W-:Y:S02]  /*1ea0*/  SEL R17, R0, R17, !P0 ;  /* 0x0000001100117207 */ /* 0x000fe40004000000 */
[----:B------:R-:W-:Y:S02]  /*1eb0*/  SHF.R.U32.HI R22, RZ, R7, R22 ;  /* 0x00000007ff167219 */ /* 0x000fe40000011616 */
[----:B---3--:R-:W-:-:S02]  /*1ec0*/  ISETP.NE.AND P1, PT, R18, 0x1, PT ;  /* 0x000000011200780c */ /* 0x008fc40003f25270 */
[----:B------:R-:W-:Y:S02]  /*1ed0*/  SEL R5, R8, R5, !P0 ;  /* 0x0000000508057207 */ /* 0x000fe40004000000 */
[----:B------:R-:W-:Y:S02]  /*1ee0*/  SEL R19, R9, R20, !P1 ;  /* 0x0000001409137207 */ /* 0x000fe40004800000 */
[----:B------:R-:W-:Y:S01]  /*1ef0*/  SEL R7, R11, R22, !P1 ;  /* 0x000000160b077207 */ /* 0x000fe20004800000 */
[----:B----4-:R-:W-:-:S04]  /*1f00*/  IMAD.HI.U32 R20, R17, R2, RZ ;  /* 0x0000000211147227 */ /* 0x010fc800078e00ff */
[----:B------:R-:W-:Y:S01]  /*1f10*/  IMAD.HI.U32 R6, R19, R2, RZ ;  /* 0x0000000213067227 */ /* 0x000fe200078e00ff */
[----:B------:R-:W-:-:S04]  /*1f20*/  @P3 SHF.R.U32.HI R17, RZ, R3, R20 ;  /* 0x00000003ff113219 */ /* 0x000fc80000011614 */
[----:B------:R-:W-:Y:S01]  /*1f30*/  @P3 SHF.R.U32.HI R19, RZ, R3, R6 ;  /* 0x00000003ff133219 */ /* 0x000fe20000011606 */
[----:B------:R-:W-:-:S04]  /*1f40*/  IMAD R17, R40, R17, RZ ;  /* 0x0000001128117224 */ /* 0x000fc800078e02ff */
[----:B------:R-:W-:Y:S01]  /*1f50*/  IMAD R6, R40, R19, RZ ;  /* 0x0000001328067224 */ /* 0x000fe200078e02ff */
[C---:B------:R-:W-:Y:S02]  /*1f60*/  ISETP.GE.AND P0, PT, R5.reuse, R17, PT ;  /* 0x000000110500720c */ /* 0x040fe40003f06270 */
[----:B------:R-:W-:Y:S02]  /*1f70*/  IADD3 R17, PT, PT, -R5, RZ, RZ ;  /* 0x000000ff05117210 */ /* 0x000fe40007ffe1ff */
[----:B------:R-:W-:Y:S01]  /*1f80*/  ISETP.GE.OR P0, PT, R7, R6, P0 ;  /* 0x000000060700720c */ /* 0x000fe20000706670 */
[----:B------:R-:W-:-:S04]  /*1f90*/  IMAD.HI.U32 R6, R5, R2, RZ ;  /* 0x0000000205067227 */ /* 0x000fc800078e00ff */
[----:B------:R-:W-:Y:S01]  /*1fa0*/  IMAD R8, R4, R17, R8 ;  /* 0x0000001104087224 */ /* 0x000fe200078e0208 */
[----:B------:R-:W-:-:S04]  /*1fb0*/  SHF.R.U32.HI R6, RZ, R3, R6 ;  /* 0x00000003ff067219 */ /* 0x000fc80000011606 */
[----:B------:R-:W-:-:S03]  /*1fc0*/  SEL R6, R5, R6, !P3 ;  /* 0x0000000605067207 */ /* 0x000fc60005800000 */
[----:B------:R-:W-:-:S04]  /*1fd0*/  @!P0 IMAD.HI.U32 R16, R7, R2, RZ ;  /* 0x0000000207108227 */ /* 0x000fc800078e00ff */
[----:B------:R-:W-:Y:S01]  /*1fe0*/  IMAD.MOV R2, RZ, RZ, -R6 ;  /* 0x000000ffff027224 */ /* 0x000fe200078e0a06 */
[----:B------:R-:W-:-:S03]  /*1ff0*/  @!P0 SHF.R.U32.HI R16, RZ, R3, R16 ;  /* 0x00000003ff108219 */ /* 0x000fc60000011610 */
[----:B------:R-:W-:Y:S01]  /*2000*/  IMAD R2, R40, R2, R5 ;  /* 0x0000000228027224 */ /* 0x000fe200078e0205 */
[----:B------:R-:W-:-:S05]  /*2010*/  @!P0 SEL R3, R7, R16, !P3 ;  /* 0x0000001007038207 */ /* 0x000fca0005800000 */
[--C-:B------:R-:W-:Y:S02]  /*2020*/  @!P0 IMAD.IADD R6, R6, 0x1, -R3.reuse ;  /* 0x0000000106068824 */ /* 0x100fe400078e0a03 */
[----:B------:R-:W-:Y:S01]  /*2030*/  @!P0 IMAD R3, R2, R19, R3 ;  /* 0x0000001302038224 */ /* 0x000fe200078e0203 */
[----:B------:R-:W-:Y:S01]  /*2040*/  IADD3 R2, PT, PT, -R7, RZ, RZ ;  /* 0x000000ff07027210 */ /* 0x000fe20007ffe1ff */
[----:B------:R-:W-:Y:S02]  /*2050*/  @!P0 IMAD R5, R40, R6, R7 ;  /* 0x0000000628058224 */ /* 0x000fe400078e0207 */
[----:B------:R-:W-:Y:S02]  /*2060*/  @!P0 IMAD.MOV.U32 R7, RZ, RZ, R3 ;  /* 0x000000ffff078224 */ /* 0x000fe400078e0003 */
[----:B------:R-:W-:Y:S02]  /*2070*/  IMAD R2, R18, R2, R11 ;  /* 0x0000000212027224 */ /* 0x000fe400078e020b */
[----:B------:R-:W-:-:S02]  /*2080*/  IMAD R8, R5, R4, R8 ;  /* 0x0000000405087224 */ /* 0x000fc400078e0208 */
[----:B------:R-:W-:Y:S02]  /*2090*/  IMAD R11, R7, R18, R2 ;  /* 0x00000012070b7224 */ /* 0x000fe400078e0202 */
.L_x_33:
[----:B------:R-:W1:Y:S02]  /*20a0*/  LDCU UR8, c[0x0][0xb30] ;  /* 0x00016600ff0877ac */ /* 0x000e640008000800 */
[----:B-1----:R-:W-:-:S09]  /*20b0*/  UISETP.NE.AND UP0, UPT, UR8, 0x1, UPT ;  /* 0x000000010800788c */ /* 0x002fd2000bf05270 */
[----:B------:R-:W-:Y:S05]  /*20c0*/  BRA.U UP0, `(.L_x_34) ;  /* 0x0000000100407547 */ /* 0x000fea000b800000 */
[----:B------:R-:W1:Y:S08]  /*20d0*/  LDC.64 R4, c[0x0][0xb10] ;  /* 0x0002c400ff047b82 */ /* 0x000e700000000a00 */
[----:B------:R-:W2:Y:S08]  /*20e0*/  LDC.64 R2, c[0x0][0xb18] ;  /* 0x0002c600ff027b82 */ /* 0x000eb00000000a00 */
[----:B------:R-:W3:Y:S08]  /*20f0*/  LDC R6, c[0x0][0xb20] ;  /* 0x0002c800ff067b82 */ /* 0x000ef00000000800 */
[----:B------:R-:W4:Y:S01]  /*2100*/  LDC R16, c[0x0][0xb0c] ;  /* 0x0002c300ff107b82 */ /* 0x000f220000000800 */
[----:B-1----:R-:W-:-:S05]  /*2110*/  IMAD.HI.U32 R4, R11, R4, RZ ;  /* 0x000000040b047227 */ /* 0x002fca00078e00ff */
[----:B------:R-:W-:Y:S01]  /*2120*/  SHF.R.U32.HI R4, RZ, R5, R4 ;  /* 0x00000005ff047219 */ /* 0x000fe20000011604 */
[----:B--2---:R-:W-:Y:S01]  /*2130*/  IMAD.HI.U32 R3, R8, R3, RZ ;  /* 0x0000000308037227 */ /* 0x004fe200078e00ff */
[----:B------:R-:W-:-:S04]  /*2140*/  ISETP.NE.AND P0, PT, R2, 0x1, PT ;  /* 0x000000010200780c */ /* 0x000fc80003f05270 */
[----:B---3--:R-:W-:-:S04]  /*2150*/  SHF.R.U32.HI R3, RZ, R6, R3 ;  /* 0x00000006ff037219 */ /* 0x008fc80000011603 */
[----:B------:R-:W-:Y:S02]  /*2160*/  SEL R3, R8, R3, !P0 ;  /* 0x0000000308037207 */ /* 0x000fe40004000000 */
[----:B----4-:R-:W-:-:S04]  /*2170*/  ISETP.NE.AND P1, PT, R16, 0x1, PT ;  /* 0x000000011000780c */ /* 0x010fc80003f25270 */
[----:B------:R-:W-:-:S05]  /*2180*/  SEL R4, R11, R4, !P1 ;  /* 0x000000040b047207 */ /* 0x000fca0004800000 */
[----:B------:R-:W-:Y:S02]  /*2190*/  IMAD.IADD R5, R3, 0x1, -R4 ;  /* 0x0000000103057824 */ /* 0x000fe400078e0a04 */
[----:B------:R-:W-:Y:S02]  /*21a0*/  IMAD.IADD R3, R4, 0x1, -R3 ;  /* 0x0000000104037824 */ /* 0x000fe400078e0a03 */
[----:B------:R-:W-:Y:S02]  /*21b0*/  IMAD R11, R5, R16, R11 ;  /* 0x00000010050b7224 */ /* 0x000fe400078e020b */
[----:B------:R-:W-:-:S07]  /*21c0*/  IMAD R8, R3, R2, R8 ;  /* 0x0000000203087224 */ /* 0x000fce00078e0208 */
.L_x_34:
[----:B------:R-:W-:Y:S01]  /*21d0*/  VIADD R14, R14, 0x1 ;  /* 0x000000010e0e7836 */ /* 0x000fe20000000000 */
[----:B------:R-:W-:Y:S01]  /*21e0*/  PLOP3.LUT P1, PT, PT, PT, PT, 0x80, 0x8 ;  /* 0x000000000008781c */ /* 0x000fe20003f2f070 */
[----:B------:R-:W-:Y:S02]  /*21f0*/  IMAD.IADD R97, R11, 0x1, R90 ;  /* 0x000000010b617824 */ /* 0x000fe400078e025a */
[----:B------:R-:W-:Y:S01]  /*2200*/  IMAD.IADD R91, R8, 0x1, R79 ;  /* 0x00000001085b7824 */ /* 0x000fe200078e024f */
[----:B------:R-:W-:-:S04]  /*2210*/  ISETP.NE.AND P0, PT, R14, 0x2, PT ;  /* 0x000000020e00780c */ /* 0x000fc80003f05270 */
[----:B------:R-:W-:Y:S02]  /*2220*/  SEL R2, RZ, 0x1, P0 ;  /* 0x00000001ff027807 */ /* 0x000fe40000000000 */
[----:B------:R-:W-:Y:S02]  /*2230*/  SEL R14, R14, RZ, P0 ;  /* 0x000000ff0e0e7207 */ /* 0x000fe40000000000 */
[----:B------:R-:W-:Y:S01]  /*2240*/  LOP3.LUT R13, R13, R2, RZ, 0x3c, !PT ;  /* 0x000000020d0d7212 */ /* 0x000fe200078e3cff */
[----:B------:R-:W-:Y:S06]  /*2250*/  @P2 BRA `(.L_x_35) ;  /* 0xfffffff000a02947 */ /* 0x000fec000383ffff */
[----:B------:R-:W-:Y:S01]  /*2260*/  UIADD3 UR4, UPT, UPT, UR4, 0x20, URZ ;  /* 0x0000002004047890 */ /* 0x000fe2000fffe0ff */
[----:B------:R-:W-:-:S03]  /*2270*/  SHF.L.U32 R3, R15, 0x1f, RZ ;  /* 0x0000001f0f037819 */ /* 0x000fc600000006ff */
[----:B------:R-:W-:-:S09]  /*2280*/  ULEA UR5, UR6, UR4, 0x3 ;  /* 0x0000000406057291 */ /* 0x000fd2000f8e18ff */
[----:B------:R-:W1:Y:S02]  /*2290*/  SYNCS.PHASECHK.TRANS64.TRYWAIT P0, [UR5], R3 ;  /* 0x00000003ff0075a7 */ /* 0x000e640008001105 */
[----:B-1----:R-:W-:Y:S05]  /*22a0*/  @!P0 BRA `(.L_x_36) ;  /* 0x0000003c00b08947 */ /* 0x002fea0003800000 */
.L_x_100:
[----:B------:R-:W-:-:S04]  /*22b0*/  UIADD3 UR6, UPT, UPT, UR6, 0x1, URZ ;  /* 0x0000000106067890 */ /* 0x000fc8000fffe0ff */
[----:B------:R-:W-:-:S04]  /*22c0*/  UISETP.NE.AND UP0, UPT, UR6, 0x4, UPT ;  /* 0x000000040600788c */ /* 0x000fc8000bf05270 */
[----:B------:R-:W-:Y:S02]  /*22d0*/  USEL UR7, URZ, 0x1, UP0 ;  /* 0x00000001ff077887 */ /* 0x000fe40008000000 */
[----:B------:R-:W-:-:S04]  /*22e0*/  USEL UR6, UR6, URZ, UP0 ;  /* 0x000000ff06067287 */ /* 0x000fc80008000000 */
[----:B------:R-:W-:Y:S01]  /*22f0*/  ULEA UR5, UR6, UR4, 0x3 ;  /* 0x0000000406057291 */ /* 0x000fe2000f8e18ff */
[----:B------:R-:W-:-:S04]  /*2300*/  LOP3.LUT R2, R15, UR7, RZ, 0x3c, !PT ;  /* 0x000000070f027c12 */ /* 0x000fc8000f8e3cff */
[----:B-1----:R-:W-:-:S04]  /*2310*/  SHF.L.U32 R3, R2, 0x1f, RZ ;  /* 0x0000001f02037819 */ /* 0x002fc800000006ff */
[----:B------:R-:W1:Y:S02]  /*2320*/  SYNCS.PHASECHK.TRANS64.TRYWAIT P0, [UR5], R3 ;  /* 0x00000003ff0075a7 */ /* 0x000e640008001105 */
[----:B-1----:R-:W-:Y:S05]  /*2330*/  @!P0 BRA `(.L_x_37) ;  /* 0x0000003c00a48947 */ /* 0x002fea0003800000 */
.L_x_102:
        /* <DEDUP_REMOVED lines=9> */
.L_x_104:
[----:B------:R-:W-:-:S04]  /*23d0*/  UIADD3 UR6, UPT, UPT, UR6, 0x1, URZ ;  /* 0x0000000106067890 */ /* 0x000fc8000fffe0ff */
[----:B------:R-:W-:-:S04]  /*23e0*/  UISETP.NE.AND UP0, UPT, UR6, 0x4, UPT ;  /* 0x000000040600788c */ /* 0x000fc8000bf05270 */
[----:B------:R-:W-:Y:S02]  /*23f0*/  USEL UR5, URZ, 0x1, UP0 ;  /* 0x00000001ff057887 */ /* 0x000fe40008000000 */
[----:B------:R-:W-:-:S04]  /*2400*/  USEL UR6, UR6, URZ, UP0 ;  /* 0x000000ff06067287 */ /* 0x000fc80008000000 */
[----:B------:R-:W-:Y:S01]  /*2410*/  ULEA UR6, UR6, UR4, 0x3 ;  /* 0x0000000406067291 */ /* 0x000fe2000f8e18ff */
[----:B-1----:R-:W-:-:S04]  /*2420*/  LOP3.LUT R3, R2, UR5, RZ, 0x3c, !PT ;  /* 0x0000000502037c12 */ /* 0x002fc8000f8e3cff */
[----:B------:R-:W-:Y:S01]  /*2430*/  SHF.L.U32 R3, R3, 0x1f, RZ ;  /* 0x0000001f03037819 */ /* 0x000fe200000006ff */
[----:B----4-:R-:W-:-:S07]  /*2440*/  IMAD.U32 R0, RZ, RZ, UR6 ;  /* 0x00000006ff007e24 */ /* 0x010fce000f8e00ff */
.L_x_39:
[----:B-1----:R1:W2:Y:S02]  /*2450*/  SYNCS.PHASECHK.TRANS64.TRYWAIT P0, [R0+URZ], R3 ;  /* 0x00000003000075a7 */ /* 0x0022a400080011ff */
[----:B--2---:R-:W-:Y:S05]  /*2460*/  @!P0 NANOSLEEP.SYNCS 0x989680 ;  /* 0x009896800000895d */ /* 0x004fea0003900000 */
[----:B------:R-:W2:Y:S02]  /*2470*/  @!P0 SYNCS.PHASECHK.TRANS64 P0, [R0+URZ], R3 ;  /* 0x00000003000085a7 */ /* 0x000ea400080010ff */
[----:B--2---:R-:W-:Y:S05]  /*2480*/  @P0 EXIT ;  /* 0x000000000000094d */ /* 0x004fea0003800000 */
[----:B------:R-:W-:Y:S05]  /*2490*/  BRA `(.L_x_39) ;  /* 0xfffffffc00ec7947 */ /* 0x000fea000383ffff */
.L_x_17:
[----:B------:R-:W-:-:S04]  /*24a0*/  UISETP.NE.AND UP1, UPT, UR37, URZ, UPT ;  /* 0x000000ff2500728c */ /* 0x000fc8000bf25270 */
[----:B------:R-:W-:-:S09]  /*24b0*/  UISETP.NE.OR UP1, UPT, UR8, 0x1, UP1 ;  /* 0x000000010800788c */ /* 0x000fd20008f25670 */
[----:B------:R-:W-:Y:S05]  /*24c0*/  BRA.U UP1, `(.L_x_40) ;  /* 0x0000000501487547 */ /* 0x000fea000b800000 */
[----:B------:R-:W-:Y:S01]  /*24d0*/  ISETP.NE.AND P2, PT, R2, RZ, PT ;  /* 0x000000ff0200720c */ /* 0x000fe20003f45270 */
[----:B------:R-:W-:Y:S01]  /*24e0*/  IMAD.MOV.U32 R12, RZ, RZ, 0x1 ;  /* 0x00000001ff0c7424 */ /* 0x000fe200078e00ff */
[----:B------:R-:W-:Y:S02]  /*24f0*/  CS2R R10, SRZ ;  /* 0x00000000000a7805 */ /* 0x000fe4000001ff00 */
[----:B------:R-:W-:Y:S01]  /*2500*/  CS2R R8, SRZ ;  /* 0x0000000000087805 */ /* 0x000fe2000001ff00 */
[----:B------:R-:W-:Y:S01]  /*2510*/  UMOV UR4, 0x400 ;  /* 0x0000040000047882 */ /* 0x000fe20000000000 */
[----:B------:R-:W-:Y:S01]  /*2520*/  UMOV UR6, URZ ;  /* 0x000000ff00067c82 */ /* 0x000fe20008000000 */
[----:B------:R-:W-:-:S12]  /*2530*/  ULEA UR37, UR37, UR4, 0x18 ;  /* 0x0000000425257291 */ /* 0x000fd8000f8ec0ff */
.L_x_44:
[----:B------:R-:W-:Y:S02]  /*2540*/  LEA R0, R8, UR37, 0x3 ;  /* 0x0000002508007c11 */ /* 0x000fe4000f8e18ff */
[----:B------:R-:W-:-:S03]  /*2550*/  SHF.L.U32 R5, R9, 0x1f, RZ ;  /* 0x0000001f09057819 */ /* 0x000fc600000006ff */
[----:B------:R-:W-:Y:S01]  /*2560*/  VIADD R4, R0, 0xd0 ;  /* 0x000000d000047836 */ /* 0x000fe20000000000 */
[----:B------:R-:W1:Y:S02]  /*2570*/  SYNCS.PHASECHK.TRANS64.TRYWAIT P0, [R0+URZ+0xc0], R5 ;  /* 0x0000c005000075a7 */ /* 0x000e6400080011ff */
[----:B-1----:R-:W-:Y:S05]  /*2580*/  @!P0 BRA `(.L_x_41) ;  /* 0x0000003c00408947 */ /* 0x002fea0003800000 */
.L_x_105:
[----:B------:R-:W-:Y:S01]  /*2590*/  ULEA UR5, UR6, UR37, 0x3 ;  /* 0x0000002506057291 */ /* 0x000fe2000f8e18ff */
[----:B------:R-:W-:Y:S02]  /*25a0*/  PRMT R4, RZ, 0x654, R4 ;  /* 0x00000654ff047816 */ /* 0x000fe40000000004 */
[----:B-1----:R-:W-:Y:S01]  /*25b0*/  SHF.L.U32 R5, R12, 0x1f, RZ ;  /* 0x0000001f0c057819 */ /* 0x002fe200000006ff */
[----:B------:R-:W-:Y:S01]  /*25c0*/  UIADD3 UR4, UPT, UPT, UR5, 0x60, URZ ;  /* 0x0000006005047890 */ /* 0x000fe2000fffe0ff */
[----:B------:R1:W-:Y:S05]  /*25d0*/  SYNCS.ARRIVE.TRANS64.RED.A1T0 RZ, [R4+URZ], RZ ;  /* 0x000000ff04ff79a7 */ /* 0x0003ea00081004ff */
[----:B------:R-:W-:Y:S01]  /*25e0*/  IMAD.U32 R7, RZ, RZ, UR4 ;  /* 0x00000004ff077e24 */ /* 0x000fe2000f8e00ff */
[----:B------:R-:W2:Y:S04]  /*25f0*/  SYNCS.PHASECHK.TRANS64.TRYWAIT P0, [UR5+0x70], R5 ;  /* 0x00007005ff0075a7 */ /* 0x000ea80008001105 */
[----:B------:R-:W-:Y:S01]  /*2600*/  PRMT R6, R2, 0x654, R7 ;  /* 0x0000065402067816 */ /* 0x000fe20000000007 */
[----:B-1----:R-:W-:Y:S01]  /*2610*/  @!P2 IMAD.MOV.U32 R4, RZ, RZ, 0x10 ;  /* 0x00000010ff04a424 */ /* 0x002fe200078e00ff */
[----:B--2---:R-:W-:Y:S06]  /*2620*/  @!P0 BRA `(.L_x_42) ;  /* 0x0000003c002c8947 */ /* 0x004fec0003800000 */
.L_x_107:
[----:B------:R-:W-:Y:S01]  /*2630*/  ULEA UR4, UR6, UR37, 0x4 ;  /* 0x0000002506047291 */ /* 0x000fe2000f8e20ff */
[----:B------:R-:W-:Y:S01]  /*2640*/  SEL R3, R6, R3, !P2 ;  /* 0x0000000306037207 */ /* 0x000fe20005000000 */
[----:B------:R-:W-:Y:S01]  /*2650*/  UIADD3 UR5, UPT, UPT, UR5, 0x60, URZ ;  /* 0x0000006005057890 */ /* 0x000fe2000fffe0ff */
[----:B-1----:R-:W-:Y:S01]  /*2660*/  LEA R0, R11, UR37, 0x3 ;  /* 0x000000250b007c11 */ /* 0x002fe2000f8e18ff */
[----:B------:R-:W-:Y:S01]  /*2670*/  UIADD3 UR4, UPT, UPT, UR4, 0xf0, URZ ;  /* 0x000000f004047890 */ /* 0x000fe2000fffe0ff */
[----:B------:R-:W-:Y:S01]  /*2680*/  SHF.L.U32 R5, R10, 0x1f, RZ ;  /* 0x0000001f0a057819 */ /* 0x000fe200000006ff */
[----:B------:R1:W-:Y:S01]  /*2690*/  @!P2 SYNCS.ARRIVE.TRANS64.RED RZ, [R3+URZ], R4 ;  /* 0x0000000403ffa9a7 */ /* 0x0003e200080004ff */
[----:B------:R-:W-:Y:S01]  /*26a0*/  UIADD3 UR6, UPT, UPT, UR6, 0x1, URZ ;  /* 0x0000000106067890 */ /* 0x000fe2000fffe0ff */
[----:B------:R-:W-:-:S03]  /*26b0*/  VIADD R8, R8, 0x1 ;  /* 0x0000000108087836 */ /* 0x000fc60000000000 */
[----:B------:R-:W-:Y:S02]  /*26c0*/  UISETP.NE.AND UP0, UPT, UR6, 0x2, UPT ;  /* 0x000000020600788c */ /* 0x000fe4000bf05270 */
[----:B------:R-:W-:Y:S06]  /*26d0*/  UGETNEXTWORKID.BROADCAST [UR4], [UR5] ;  /* 0x00000000040073ca */ /* 0x000fec0008000100 */
[----:B------:R-:W-:Y:S01]  /*26e0*/  USEL UR4, URZ, 0x1, UP0 ;  /* 0x00000001ff047887 */ /* 0x000fe20008000000 */
[----:B------:R-:W-:Y:S01]  /*26f0*/  ISETP.NE.AND P0, PT, R8, 0x2, PT ;  /* 0x000000020800780c */ /* 0x000fe20003f05270 */
[----:B------:R-:W-:Y:S01]  /*2700*/  USEL UR6, UR6, URZ, UP0 ;  /* 0x000000ff06067287 */ /* 0x000fe20008000000 */
[----:B------:R-:W2:Y:S03]  /*2710*/  SYNCS.PHASECHK.TRANS64.TRYWAIT P1, [R0+URZ+0x60], R5 ;  /* 0x00006005000075a7 */ /* 0x000ea600080211ff */
[----:B------:R-:W-:Y:S01]  /*2720*/  LOP3.LUT R12, R12, UR4, RZ, 0x3c, !PT ;  /* 0x000000040c0c7c12 */ /* 0x000fe2000f8e3cff */
[----:B-12---:R-:W-:Y:S07]  /*2730*/  @!P1 BRA `(.L_x_43) ;  /* 0x0000003c00009947 */ /* 0x006fee0003800000 */
.L_x_108:
[C---:B------:R-:W-:Y:S01]  /*2740*/  LEA R4, R11.reuse, UR37, 0x4 ;  /* 0x000000250b047c11 */ /* 0x040fe2000f8e20ff */
[----:B-1----:R-:W-:Y:S01]  /*2750*/  VIADD R0, R0, 0x70 ;  /* 0x0000007000007836 */ /* 0x002fe20000000000 */
[----:B------:R-:W-:Y:S01]  /*2760*/  SEL R8, R8, RZ, P0 ;  /* 0x000000ff08087207 */ /* 0x000fe20000000000 */
[----:B------:R-:W-:-:S03]  /*2770*/  VIADD R11, R11, 0x1 ;  /* 0x000000010b0b7836 */ /* 0x000fc60000000000 */
[----:B------:R-:W1:Y:S01]  /*2780*/  LDS.128 R4, [R4+0xf0] ;  /* 0x0000f00004047984 */ /* 0x000e620000000c00 */
[----:B------:R-:W-:Y:S02]  /*2790*/  PRMT R0, RZ, 0x654, R0 ;  /* 0x00000654ff007816 */ /* 0x000fe40000000000 */
[C---:B------:R-:W-:Y:S01]  /*27a0*/  ISETP.NE.AND P1, PT, R11.reuse, 0x2, PT ;  /* 0x000000020b00780c */ /* 0x040fe20003f25270 */
[----:B------:R-:W-:Y:S01]  /*27b0*/  @!PT LDS RZ, [RZ] ;  /* 0x00000000fffff984 */ /* 0x000fe20000000800 */
[----:B------:R-:W-:Y:S01]  /*27c0*/  @!PT LDS RZ, [RZ] ;  /* 0x00000000fffff984 */ /* 0x000fe20000000800 */
[----:B------:R-:W-:Y:S01]  /*27d0*/  @!PT LDS RZ, [RZ] ;  /* 0x00000000fffff984 */ /* 0x000fe20000000800 */
[----:B------:R-:W-:Y:S01]  /*27e0*/  @!PT LDS RZ, [RZ] ;  /* 0x00000000fffff984 */ /* 0x000fe20000000800 */
[----:B------:R2:W-:Y:S06]  /*27f0*/  MEMBAR.ALL.CTA ;  /* 0x0000000000007992 */ /* 0x0005ec0000008000 */
[----:B--2---:R-:W2:Y:S01]  /*2800*/  FENCE.VIEW.ASYNC.S ;  /* 0x00000000000073c6 */ /* 0x004ea20000000000 */
[----:B------:R-:W-:Y:S01]  /*2810*/  SEL R11, R11, RZ, P1 ;  /* 0x000000ff0b0b7207 */ /* 0x000fe20000800000 */
[----:B--2---:R2:W-:Y:S01]  /*2820*/  SYNCS.ARRIVE.TRANS64.RED.A1T0 RZ, [R0+URZ], RZ ;  /* 0x000000ff00ff79a7 */ /* 0x0045e200081004ff */
[----:B-1----:R-:W-:-:S02]  /*2830*/  LOP3.LUT P3, RZ, R6, 0x1, RZ, 0xc0, !PT ;  /* 0x0000000106ff7812 */ /* 0x002fc4000786c0ff */
[----:B------:R-:W-:-:S04]  /*2840*/  SEL R5, RZ, 0x1, P1 ;  /* 0x00000001ff057807 */ /* 0x000fc80000800000 */
[----:B------:R-:W-:Y:S02]  /*2850*/  LOP3.LUT R10, R10, R5, RZ, 0x3c, !PT ;  /* 0x000000050a0a7212 */ /* 0x000fe400078e3cff */
[----:B--2---:R-:W-:-:S04]  /*2860*/  SEL R0, RZ, 0x1, P0 ;  /* 0x00000001ff007807 */ /* 0x004fc80000000000 */
[----:B------:R-:W-:Y:S01]  /*2870*/  LOP3.LUT R9, R9, R0, RZ, 0x3c, !PT ;  /* 0x0000000009097212 */ /* 0x000fe200078e3cff */
[----:B------:R-:W-:Y:S06]  /*2880*/  @P3 BRA `(.L_x_44) ;  /* 0xfffffffc002c3947 */ /* 0x000fec000383ffff */
[----:B------:R-:W-:Y:S01]  /*2890*/  ULEA UR5, UR6, UR37, 0x3 ;  /* 0x0000002506057291 */ /* 0x000fe2000f8e18ff */
[----:B------:R-:W-:-:S08]  /*28a0*/  SHF.L.U32 R3, R12, 0x1f, RZ ;  /* 0x0000001f0c037819 */ /* 0x000fd000000006ff */
[----:B------:R-:W1:Y:S02]  /*28b0*/  SYNCS.PHASECHK.TRANS64 P0, [UR5+0x70], R3 ;  /* 0x00007003ff0075a7 */ /* 0x000e640008001005 */
[----:B-1----:R-:W-:Y:S05]  /*28c0*/  @P0 BRA `(.L_x_45) ;  /* 0x0000000000080947 */ /* 0x002fea0003800000 */
[----:B------:R-:W1:Y:S02]  /*28d0*/  SYNCS.PHASECHK.TRANS64.TRYWAIT P0, [UR5+0x70], R3 ;  /* 0x00007003ff0075a7 */ /* 0x000e640008001105 */
[----:B-1----:R-:W-:Y:S05]  /*28e0*/  @!P0 BRA `(.L_x_46) ;  /* 0x0000003800a88947 */ /* 0x002fea0003800000 */
.L_x_45:
[----:B------:R-:W-:-:S04]  /*28f0*/  UIADD3 UR4, UPT, UPT, UR6, 0x1, URZ ;  /* 0x0000000106047890 */ /* 0x000fc8000fffe0ff */
[----:B------:R-:W-:-:S04]  /*2900*/  UISETP.NE.AND UP0, UPT, UR4, 0x2, UPT ;  /* 0x000000020400788c */ /* 0x000fc8000bf05270 */
[----:B------:R-:W-:Y:S02]  /*2910*/  USEL UR7, URZ, 0x1, UP0 ;  /* 0x00000001ff077887 */ /* 0x000fe40008000000 */
[----:B------:R-:W-:-:S04]  /*2920*/  USEL UR4, UR4, URZ, UP0 ;  /* 0x000000ff04047287 */ /* 0x000fc80008000000 */
[----:B------:R-:W-:Y:S01]  /*2930*/  ULEA UR4, UR4, UR37, 0x3 ;  /* 0x0000002504047291 */ /* 0x000fe2000f8e18ff */
[----:B-1----:R-:W-:-:S04]  /*2940*/  LOP3.LUT R3, R12, UR7, RZ, 0x3c, !PT ;  /* 0x000000070c037c12 */ /* 0x002fc8000f8e3cff */
[----:B------:R-:W-:-:S04]  /*2950*/  SHF.L.U32 R0, R3, 0x1f, RZ ;  /* 0x0000001f03007819 */ /* 0x000fc800000006ff */
[----:B------:R-:W1:Y:S02]  /*2960*/  SYNCS.PHASECHK.TRANS64 P0, [UR4+0x70], R0 ;  /* 0x00007000ff0075a7 */ /* 0x000e640008001004 */
[----:B-1----:R-:W-:Y:S05]  /*2970*/  @P0 EXIT ;  /* 0x000000000000094d */ /* 0x002fea0003800000 */
[----:B------:R-:W-:Y:S02]  /*2980*/  SHF.L.U32 R3, R3, 0x1f, RZ ;  /* 0x0000001f03037819 */ /* 0x000fe400000006ff */
[----:B------:R-:W-:-:S07]  /*2990*/  MOV R0, UR4 ;  /* 0x0000000400007c02 */ /* 0x000fce0008000f00 */
.L_x_47:
[----:B-1----:R1:W2:Y:S02]  /*29a0*/  SYNCS.PHASECHK.TRANS64.TRYWAIT P0, [R0+URZ+0x70], R3 ;  /* 0x00007003000075a7 */ /* 0x0022a400080011ff */
[----:B--2---:R-:W-:Y:S05]  /*29b0*/  @!P0 NANOSLEEP.SYNCS 0x989680 ;  /* 0x009896800000895d */ /* 0x004fea0003900000 */
[----:B------:R-:W2:Y:S02]  /*29c0*/  @!P0 SYNCS.PHASECHK.TRANS64 P0, [R0+URZ+0x70], R3 ;  /* 0x00007003000085a7 */ /* 0x000ea400080010ff */
[----:B--2---:R-:W-:Y:S05]  /*29d0*/  @P0 EXIT ;  /* 0x000000000000094d */ /* 0x004fea0003800000 */
[----:B------:R-:W-:Y:S05]  /*29e0*/  BRA `(.L_x_47) ;  /* 0xfffffffc00ec7947 */ /* 0x000fea000383ffff */
.L_x_40:
[----:B------:R-:W-:-:S09]  /*29f0*/  UISETP.NE.AND UP1, UPT, UR8, URZ, UPT ;  /* 0x000000ff0800728c */ /* 0x000fd2000bf25270 */
[----:B------:R-:W-:Y:S05]  /*2a00*/  BRA.U UP1, `(.L_x_48) ;  /* 0x0000000d01787547 */ /* 0x000fea000b800000 */
[----:B------:R-:W-:Y:S01]  /*2a10*/  UMOV UR4, 0x40 ;  /* 0x0000004000047882 */ /* 0x000fe20000000000 */
[----:B------:R-:W-:Y:S01]  /*2a20*/  NOP ;  /* 0x0000000000007918 */ /* 0x000fe20000000000 */
[----:B------:R-:W-:Y:S01]  /*2a30*/  ULEA UR4, UR37, UR4, 0x18 ;  /* 0x0000000425047291 */ /* 0x000fe2000f8ec0ff */
[----:B------:R-:W-:Y:S02]  /*2a40*/  UMOV UR5, 0x400 ;  /* 0x0000040000057882 */ /* 0x000fe40000000000 */
[----:B------:R-:W-:-:S06]  /*2a50*/  ULEA UR37, UR37, UR5, 0x18 ;  /* 0x0000000525257291 */ /* 0x000fcc000f8ec0ff */
[----:B------:R-:W1:Y:S02]  /*2a60*/  LDS.U8 R0, [UR4+0x1c] ;  /* 0x00001c04ff007984 */ /* 0x000e640008000000 */
[----:B-1----:R-:W-:-:S13]  /*2a70*/  ISETP.NE.AND P0, PT, R0, RZ, PT ;  /* 0x000000ff0000720c */ /* 0x002fda0003f05270 */
[----:B------:R-:W-:Y:S05]  /*2a80*/  @P0 BRA `(.L_x_49) ;  /* 0x0000000000580947 */ /* 0x000fea0003800000 */
[----:B------:R-:W-:-:S13]  /*2a90*/  ELECT P0, URZ, PT ;  /* 0x0000000000ff782f */ /* 0x000fda0003800000 */
[----:B------:R-:W-:Y:S05]  /*2aa0*/  @!P0 BRA `(.L_x_50) ;  /* 0x0000000000608947 */ /* 0x000fea0003800000 */
[----:B------:R-:W-:Y:S01]  /*2ab0*/  UMOV UR5, 0x10 ;  /* 0x0000001000057882 */ /* 0x000fe20000000000 */
[----:B------:R-:W-:Y:S01]  /*2ac0*/  HFMA2 R0, -RZ, RZ, 0, 5.9604644775390625e-08 ;  /* 0x00000001ff007431 */ /* 0x000fe200000001ff */
[----:B------:R-:W-:-:S03]  /*2ad0*/  MOV R2, 0xffff ;  /* 0x0000ffff00027802 */ /* 0x000fc60000000f00 */
[----:B------:R-:W-:Y:S04]  /*2ae0*/  DEPBAR.LE SB1, 0x36 ;  /* 0x00009d800000791a */ /* 0x000fe80000000000 */
[----:B------:R-:W1:Y:S02]  /*2af0*/  UTCATOMSWS.FIND_AND_SET.ALIGN UP0, UR5, UR5 ;  /* 0x00000005000575e3 */ /* 0x000e640008000800 */
[----:B-1----:R-:W-:Y:S01]  /*2b00*/  MOV R3, UR5 ;  /* 0x0000000500037c02 */ /* 0x002fe20008000f00 */
[----:B------:R-:W-:Y:S06]  /*2b10*/  BRA.U UP0, `(.L_x_51) ;  /* 0x0000000100187547 */ /* 0x000fec000b800000 */
.L_x_52:
[----:B------:R-:W-:Y:S05]  /*2b20*/  NANOSLEEP 0x64 ;  /* 0x000000640000795d */ /* 0x000fea0003800000 */
[----:B------:R-:W-:-:S05]  /*2b30*/  UMOV UR5, 0x10 ;  /* 0x0000001000057882 */ /* 0x000fca0000000000 */
[----:B------:R-:W-:Y:S04]  /*2b40*/  DEPBAR.LE SB1, 0x36 ;  /* 0x00009d800000791a */ /* 0x000fe80000000000 */
[----:B------:R-:W1:Y:S02]  /*2b50*/  UTCATOMSWS.FIND_AND_SET.ALIGN UP0, UR5, UR5 ;  /* 0x00000005000575e3 */ /* 0x000e640008000800 */
[----:B-1----:R-:W-:Y:S01]  /*2b60*/  MOV R3, UR5 ;  /* 0x0000000500037c02 */ /* 0x002fe20008000f00 */
[----:B------:R-:W-:Y:S05]  /*2b70*/  BRA.U !UP0, `(.L_x_52) ;  /* 0xfffffffd08e87547 */ /* 0x000fea000b83ffff */
.L_x_51:
[-C--:B------:R-:W-:Y:S02]  /*2b80*/  SHF.L.U32 R2, R2, R3.reuse, RZ ;  /* 0x0000000302027219 */ /* 0x080fe400000006ff */
[----:B------:R-:W-:Y:S01]  /*2b90*/  SHF.L.U32 R0, R0, R3, RZ ;  /* 0x0000000300007219 */ /* 0x000fe200000006ff */
[----:B------:R-:W-:Y:S02]  /*2ba0*/  IMAD.SHL.U32 R3, R3, 0x20, RZ ;  /* 0x0000002003037824 */ /* 0x000fe400078e00ff */
[----:B------:R1:W-:Y:S04]  /*2bb0*/  ATOMS.OR RZ, [UR4+0x14], R2 ;  /* 0x00001402ffff798c */ /* 0x0003e8000b000004 */
[----:B------:R1:W-:Y:S04]  /*2bc0*/  ATOMS.OR RZ, [UR4+0x18], R0 ;  /* 0x00001800ffff798c */ /* 0x0003e8000b000004 */
[----:B------:R1:W-:Y:S01]  /*2bd0*/  STS [UR37+0x110], R3 ;  /* 0x00011003ff007988 */ /* 0x0003e20008000825 */
[----:B------:R-:W-:Y:S05]  /*2be0*/  BRA `(.L_x_50) ;  /* 0x0000000000107947 */ /* 0x000fea0003800000 */
.L_x_49:
[----:B------:R-:W-:Y:S02]  /*2bf0*/  MOV R0, 0xffffffff ;  /* 0xffffffff00007802 */ /* 0x000fe40000000f00 */
[----:B------:R-:W-:-:S03]  /*2c00*/  MOV R2, 0x2c30 ;  /* 0x00002c3000027802 */ /* 0x000fc60000000f00 */
[----:B------:R1:W-:Y:S04]  /*2c10*/  STS [UR37+0x110], R0 ;  /* 0x00011000ff007988 */ /* 0x0003e80008000825 */
[----:B-1-3-5:R-:W-:Y:S05]  /*2c20*/  CALL.REL.NOINC `($__internal_1_$__cuda_sm10x_tcgen05_guardrail_trap_phase_invalid_during_alloc) ;  /* 0x0000003c00247944 */ /* 0x02afea0003c00000 */
.L_x_50:
[----:B------:R-:W-:Y:S05]  /*2c30*/  WARPSYNC.ALL ;  /* 0x0000000000007948 */ /* 0x000fea0003800000 */
[----:B------:R-:W2:Y:S01]  /*2c40*/  S2UR UR6, SR_CgaCtaId ;  /* 0x00000000000679c3 */ /* 0x000ea20000008800 */
[----:B------:R-:W-:Y:S01]  /*2c50*/  UMOV UR4, 0x400 ;  /* 0x0000040000047882 */ /* 0x000fe20000000000 */
[----:B------:R-:W-:-:S06]  /*2c60*/  NOP ;  /* 0x0000000000007918 */ /* 0x000fcc0000000000 */
[----:B------:R-:W-:Y:S06]  /*2c70*/  BAR.ARV 0x6, 0xa0 ;  /* 0x0182800000007b1d */ /* 0x000fec0000002000 */
[----:B------:R-:W4:Y:S01]  /*2c80*/  LDCU UR7, c[0x0][0x38c] ;  /* 0x00007180ff0777ac */ /* 0x000f220008000800 */
[----:B------:R-:W-:Y:S01]  /*2c90*/  IMAD.MOV.U32 R11, RZ, RZ, 0x1 ;  /* 0x00000001ff0b7424 */ /* 0x000fe200078e00ff */
[----:B------:R-:W-:Y:S01]  /*2ca0*/  CS2R R8, SRZ ;  /* 0x0000000000087805 */ /* 0x000fe2000001ff00 */
[----:B------:R-:W-:Y:S01]  /*2cb0*/  IMAD.MOV.U32 R10, RZ, RZ, RZ ;  /* 0x000000ffff0a7224 */ /* 0x000fe200078e00ff */
[----:B------:R-:W-:Y:S01]  /*2cc0*/  UMOV UR18, URZ ;  /* 0x000000ff00127c82 */ /* 0x000fe20008000000 */
[----:B------:R-:W-:Y:S01]  /*2cd0*/  UMOV UR17, URZ ;  /* 0x000000ff00117c82 */ /* 0x000fe20008000000 */
[----:B------:R-:W-:Y:S01]  /*2ce0*/  UMOV UR20, 0x0 ;  /* 0x0000000000147882 */ /* 0x000fe20000000000 */
[----:B------:R-:W-:Y:S01]  /*2cf0*/  UMOV UR21, 0x4100490 ;  /* 0x0410049000157882 */ /* 0x000fe20000000000 */
[----:B--2---:R-:W-:Y:S01]  /*2d00*/  ULEA UR6, UR6, UR4, 0x18 ;  /* 0x0000000406067291 */ /* 0x004fe2000f8ec0ff */
[----:B------:R-:W2:Y:S03]  /*2d10*/  LDCU UR4, c[0x0][0x38c] ;  /* 0x00007180ff0477ac */ /* 0x000ea60008000800 */
[----:B------:R-:W-:-:S02]  /*2d20*/  UIADD3 UR11, UPT, UPT, UR6, 0x2400, URZ ;  /* 0x00002400060b7890 */ /* 0x000fc4000fffe0ff */
[----:B----4-:R-:W-:-:S03]  /*2d30*/  UIADD3 UR7, UPT, UPT, UR7, 0x1f, URZ ;  /* 0x0000001f07077890 */ /* 0x010fc6000fffe0ff */
[----:B-1----:R-:W1:Y:S01]  /*2d40*/  LDS R0, [UR6+0x110] ;  /* 0x00011006ff007984 */ /* 0x002e620008000800 */
[----:B------:R-:W-:Y:S02]  /*2d50*/  UIADD3 UR12, UPT, UPT, UR6, 0x4400, URZ ;  /* 0x00004400060c7890 */ /* 0x000fe4000fffe0ff */
[----:B------:R-:W-:Y:S02]  /*2d60*/  USHF.R.S32.HI UR5, URZ, 0x1f, UR7 ;  /* 0x0000001fff057899 */ /* 0x000fe40008011407 */
[----:B------:R-:W-:Y:S02]  /*2d70*/  USHF.R.U32.HI UR11, URZ, 0x4, UR11 ;  /* 0x00000004ff0b7899 */ /* 0x000fe4000801160b */
[----:B------:R-:W-:Y:S02]  /*2d80*/  ULEA.HI UR5, UR5, UR7, URZ, 0x5 ;  /* 0x0000000705057291 */ /* 0x000fe4000f8f28ff */
[----:B------:R-:W-:Y:S02]  /*2d90*/  USHF.R.U32.HI UR12, URZ, 0x4, UR12 ;  /* 0x00000004ff0c7899 */ /* 0x000fe4000801160c */
[----:B------:R-:W-:-:S02]  /*2da0*/  USHF.R.S32.HI UR5, URZ, 0x5, UR5 ;  /* 0x00000005ff057899 */ /* 0x000fc40008011405 */
[----:B------:R-:W-:Y:S02]  /*2db0*/  ULOP3.LUT UR11, UR11, 0x3fff, URZ, 0xc0, !UPT ;  /* 0x00003fff0b0b7892 */ /* 0x000fe4000f8ec0ff */
[----:B------:R-:W-:Y:S02]  /*2dc0*/  UISETP.LT.AND UP0, UPT, UR5, 0x1, UPT ;  /* 0x000000010500788c */ /* 0x000fe4000bf01270 */
[----:B------:R-:W-:Y:S02]  /*2dd0*/  ULOP3.LUT UR12, UR12, 0x3fff, URZ, 0xc0, !UPT ;  /* 0x00003fff0c0c7892 */ /* 0x000fe4000f8ec0ff */
[----:B------:R-:W-:Y:S02]  /*2de0*/  USEL UR10, UR5, 0x1, !UP0 ;  /* 0x00000001050a7887 */ /* 0x000fe4000c000000 */
[----:B------:R-:W-:Y:S02]  /*2df0*/  ULOP3.LUT UR11, UR11, 0x10000, URZ, 0xfc, !UPT ;  /* 0x000100000b0b7892 */ /* 0x000fe4000f8efcff */
[----:B------:R-:W-:-:S02]  /*2e00*/  ULOP3.LUT UR12, UR12, 0x10000, URZ, 0xfc, !UPT ;  /* 0x000100000c0c7892 */ /* 0x000fc4000f8efcff */
[----:B------:R-:W-:Y:S02]  /*2e10*/  UIADD3 UR10, UPT, UPT, -UR10, URZ, URZ ;  /* 0x000000ff0a0a7290 */ /* 0x000fe4000fffe1ff */
[----:B--2---:R-:W-:Y:S01]  /*2e20*/  UISETP.GE.AND UP3, UPT, UR4, 0x1, UPT ;  /* 0x000000010400788c */ /* 0x004fe2000bf66270 */
[----:B-1----:R-:W-:-:S15]  /*2e30*/  R2UR UR19, R0 ;  /* 0x00000000001372ca */ /* 0x002fde00000e0000 */
.L_x_59:
[----:B------:R-:W-:Y:S02]  /*2e40*/  LEA R0, R10, UR6, 0x3 ;  /* 0x000000060a007c11 */ /* 0x000fe4000f8e18ff */
[----:B------:R-:W-:Y:S02]  /*2e50*/  SHF.L.U32 R5, R9, 0x1f, RZ ;  /* 0x0000001f09057819 */ /* 0x000fe400000006ff */
[----:B------:R-:W-:Y:S01]  /*2e60*/  PLOP3.LUT P0, PT, PT, PT, UP3, 0x80, 0x8 ;  /* 0x000000000008781c */ /* 0x000fe20003f0f038 */
[----:B------:R-:W-:Y:S01]  /*2e70*/  VIADD R3, R0, 0x70 ;  /* 0x0000007000037836 */ /* 0x000fe20000000000 */
[----:B-1----:R-:W1:Y:S02]  /*2e80*/  SYNCS.PHASECHK.TRANS64.TRYWAIT P1, [R0+URZ+0x60], R5 ;  /* 0x00006005000075a7 */ /* 0x002e6400080211ff */
[----:B-1--4-:R-:W-:Y:S09]  /*2e90*/  @!P1 BRA `(.L_x_53) ;  /* 0x0000003400549947 */ /* 0x012ff20003800000 */
.L_x_110:
[----:B------:R-:W-:Y:S01]  /*2ea0*/  LEA R4, R10, UR6, 0x4 ;  /* 0x000000060a047c11 */ /* 0x000fe2000f8e20ff */
[----:B------:R-:W-:Y:S01]  /*2eb0*/  @UP3 ULEA UR4, UR17, UR6, 0x3 ;  /* 0x0000000611043291 */ /* 0x000fe2000f8e18ff */
[----:B------:R-:W-:Y:S01]  /*2ec0*/  PLOP3.LUT P2, PT, PT, PT, PT, 0x80, 0x8 ;  /* 0x000000000008781c */ /* 0x000fe20003f4f070 */
[----:B------:R-:W-:Y:S01]  /*2ed0*/  ULEA UR9, UR18, UR6, 0x3 ;  /* 0x0000000612097291 */ /* 0x000fe2000f8e18ff */
[----:B------:R-:W-:Y:S02]  /*2ee0*/  PRMT R3, RZ, 0x654, R3 ;  /* 0x00000654ff037816 */ /* 0x000fe40000000003 */
[----:B-1----:R-:W1:Y:S01]  /*2ef0*/  LDS.128 R4, [R4+0xf0] ;  /* 0x0000f00004047984 */ /* 0x002e620000000c00 */
[----:B------:R-:W-:Y:S02]  /*2f00*/  @P0 SHF.L.U32 R2, R8, 0x1f, RZ ;  /* 0x0000001f08020819 */ /* 0x000fe400000006ff */
[----:B------:R-:W-:Y:S01]  /*2f10*/  SHF.L.U32 R0, R11, 0x1f, RZ ;  /* 0x0000001f0b007819 */ /* 0x000fe200000006ff */
[----:B------:R-:W-:Y:S01]  /*2f20*/  @!PT LDS RZ, [RZ] ;  /* 0x00000000fffff984 */ /* 0x000fe20000000800 */
[----:B------:R-:W-:Y:S01]  /*2f30*/  @!PT LDS RZ, [RZ] ;  /* 0x00000000fffff984 */ /* 0x000fe20000000800 */
[----:B------:R-:W-:Y:S01]  /*2f40*/  @!PT LDS RZ, [RZ] ;  /* 0x00000000fffff984 */ /* 0x000fe20000000800 */
[----:B------:R-:W-:Y:S01]  /*2f50*/  @!PT LDS RZ, [RZ] ;  /* 0x00000000fffff984 */ /* 0x000fe20000000800 */
[----:B------:R2:W-:Y:S06]  /*2f60*/  MEMBAR.ALL.CTA ;  /* 0x0000000000007992 */ /* 0x0005ec0000008000 */
[----:B--2---:R-:W2:Y:S02]  /*2f70*/  FENCE.VIEW.ASYNC.S ;  /* 0x00000000000073c6 */ /* 0x004ea40000000000 */
[----:B--2---:R2:W-:Y:S01]  /*2f80*/  SYNCS.ARRIVE.TRANS64.RED.A1T0 RZ, [R3+URZ], RZ ;  /* 0x000000ff03ff79a7 */ /* 0x0045e200081004ff */
[----:B------:R2:W4:Y:S01]  /*2f90*/  @P0 SYNCS.PHASECHK.TRANS64.TRYWAIT P2, [UR4], R2 ;  /* 0x00000002ff0005a7 */ /* 0x0005220008041104 */
[----:B-1----:R-:W-:Y:S01]  /*2fa0*/  LOP3.LUT P1, RZ, R6, 0x1, RZ, 0xc0, !PT ;  /* 0x0000000106ff7812 */ /* 0x002fe2000782c0ff */
[----:B------:R-:W1:Y:S02]  /*2fb0*/  SYNCS.PHASECHK.TRANS64.TRYWAIT P0, [UR9+0xa0], R0 ;  /* 0x0000a000ff0075a7 */ /* 0x000e640008001109 */
[----:B-12-4-:R-:W-:Y:S10]  /*2fc0*/  @!P0 BRA `(.L_x_54) ;  /* 0x00000034001c8947 */ /* 0x016ff40003800000 */
.L_x_112:
[----:B------:R-:W-:Y:S01]  /*2fd0*/  IADD3 R10, PT, PT, R10, 0x1, RZ ;  /* 0x000000010a0a7810 */ /* 0x000fe20007ffe0ff */
[----:B------:R-:W-:Y:S06]  /*2fe0*/  BRA.U !UP3, `(.L_x_55) ;  /* 0x000000010ba07547 */ /* 0x000fec000b800000 */
[----:B------:R-:W-:Y:S02]  /*2ff0*/  ULEA.HI UR8, UR18, UR18, URZ, 0x1 ;  /* 0x0000001212087291 */ /* 0x000fe4000f8f08ff */
[----:B------:R-:W-:Y:S02]  /*3000*/  UPLOP3.LUT UP4, UPT, UPT, UPT, UPT, 0x40, 0x4 ;  /* 0x000000000004789c */ /* 0x000fe40003f8e870 */
[----:B------:R-:W-:Y:S02]  /*3010*/  USHF.L.U32 UR4, UR8, 0x5, URZ ;  /* 0x0000000508047899 */ /* 0x000fe400080006ff */
[----:B------:R-:W-:Y:S02]  /*3020*/  ULOP3.LUT UR8, UR8, 0xffe, URZ, 0xc0, !UPT ;  /* 0x00000ffe08087892 */ /* 0x000fe4000f8ec0ff */
[----:B------:R-:W-:Y:S02]  /*3030*/  ULOP3.LUT UR4, UR4, 0xffffffc0, URZ, 0xc0, !UPT ;  /* 0xffffffc004047892 */ /* 0x000fe4000f8ec0ff */
[----:B------:R-:W-:-:S02]  /*3040*/  UIADD3 UR8, UPT, UPT, -UR8, UR18, URZ ;  /* 0x0000001208087290 */ /* 0x000fc4000fffe1ff */
[----:B------:R-:W-:Y:S01]  /*3050*/  UIADD3 UR4, UPT, UPT, UR19, UR4, URZ ;  /* 0x0000000413047290 */ /* 0x000fe2000fffe0ff */
[----:B------:R-:W-:Y:S01]  /*3060*/  UMOV UR16, UR10 ;  /* 0x0000000a00107c82 */ /* 0x000fe20008000000 */
[----:B------:R-:W-:Y:S02]  /*3070*/  UMOV UR15, UR5 ;  /* 0x00000005000f7c82 */ /* 0x000fe40008000000 */
[----:B------:R-:W-:Y:S01]  /*3080*/  ULEA UR8, UR8, UR4, 0x14 ;  /* 0x0000000408087291 */ /* 0x000fe2000f8ea0ff */
[----:B------:R-:W-:-:S11]  /*3090*/  UMOV UR14, UR17 ;  /* 0x00000011000e7c82 */ /* 0x000fd60008000000 */
.L_x_58:
[----:B------:R-:W-:Y:S02]  /*30a0*/  UIADD3 UR16, UPT, UPT, UR16, 0x1, URZ ;  /* 0x0000000110107890 */ /* 0x000fe4000fffe0ff */
[----:B--2---:R-:W-:Y:S02]  /*30b0*/  ULEA UR7, UR14, UR6, 0x3 ;  /* 0x000000060e077291 */ /* 0x004fe4000f8e18ff */
[----:B------:R-:W-:Y:S01]  /*30c0*/  UISETP.NE.AND UP0, UPT, UR16, URZ, UPT ;  /* 0x000000ff1000728c */ /* 0x000fe2000bf05270 */
[----:B----4-:R-:W-:Y:S10]  /*30d0*/  @P2 BRA `(.L_x_56) ;  /* 0x00000000000c2947 */ /* 0x010ff40003800000 */
[----:B-1----:R-:W-:Y:S04]  /*30e0*/  SHF.L.U32 R3, R8, 0x1f, RZ ;  /* 0x0000001f08037819 */ /* 0x002fe800000006ff */
[----:B------:R-:W1:Y:S02]  /*30f0*/  SYNCS.PHASECHK.TRANS64.TRYWAIT P0, [UR7], R3 ;  /* 0x00000003ff0075a7 */ /* 0x000e640008001107 */
[----:B-1----:R-:W-:Y:S05]  /*3100*/  @!P0 BRA `(.L_x_57) ;  /* 0x0000003000e48947 */ /* 0x002fea0003800000 */
.L_x_56:
[----:B------:R-:W-:Y:S01]  /*3110*/  UISETP.NE.AND UP1, UPT, UR15, 0x1, UPT ;  /* 0x000000010f00788c */ /* 0x000fe2000bf25270 */
[----:B------:R-:W-:Y:S01]  /*3120*/  PLOP3.LUT P2, PT, PT, PT, PT, 0x80, 0x8 ;  /* 0x000000000008781c */ /* 0x000fe20003f4f070 */
[----:B------:R-:W-:Y:S02]  /*3130*/  UIADD3 UR17, UPT, UPT, UR14, 0x1, URZ ;  /* 0x000000010e117890 */ /* 0x000fe4000fffe0ff */
[----:B------:R-:W-:Y:S02]  /*3140*/  ULEA UR22, UR14, UR12, 0x7 ;  /* 0x0000000c0e167291 */ /* 0x000fe4000f8e38ff */
[----:B------:R-:W-:Y:S01]  /*3150*/  UISETP.NE.AND UP2, UPT, UR17, 0x4, UPT ;  /* 0x000000041100788c */ /* 0x000fe2000bf45270 */
[----:B------:R-:W-:Y:S01]  /*3160*/  PLOP3.LUT P0, PT, PT, PT, UP1, 0x80, 0x8 ;  /* 0x000000000008781c */ /* 0x000fe20003f0f018 */
[----:B------:R-:W-:Y:S02]  /*3170*/  ULEA UR24, UR14, UR11, 0x7 ;  /* 0x0000000b0e187291 */ /* 0x000fe4000f8e38ff */
[----:B------:R-:W-:Y:S02]  /*3180*/  USEL UR13, URZ, 0x1, UP2 ;  /* 0x00000001ff0d7887 */ /* 0x000fe40009000000 */
[----:B------:R-:W-:Y:S02]  /*3190*/  USEL UR17, UR17, URZ, UP2 ;  /* 0x000000ff11117287 */ /* 0x000fe40009000000 */
[----:B------:R-:W-:Y:S02]  /*31a0*/  UIADD3 UR7, UPT, UPT, UR7, 0x20, URZ ;  /* 0x0000002007077890 */ /* 0x000fe4000fffe0ff */
[----:B------:R-:W-:Y:S01]  /*31b0*/  @UP1 ULEA UR4, UR17, UR6, 0x3 ;  /* 0x0000000611041291 */ /* 0x000fe2000f8e18ff */
[----:B------:R-:W-:Y:S01]  /*31c0*/  LOP3.LUT R8, R8, UR13, RZ, 0x3c, !PT ;  /* 0x0000000d08087c12 */ /* 0x000fe2000f8e3cff */
[----:B------:R-:W-:Y:S01]  /*31d0*/  UMOV UR23, 0xc0004010 ;  /* 0xc000401000177882 */ /* 0x000fe20000000000 */
[----:B------:R-:W-:Y:S01]  /*31e0*/  UMOV UR25, 0xc0004010 ;  /* 0xc000401000197882 */ /* 0x000fe20000000000 */
[----:B------:R-:W-:Y:S01]  /*31f0*/  UIADD3 UR15, UPT, UPT, UR15, -0x1, URZ ;  /* 0xffffffff0f0f7890 */ /* 0x000fe2000fffe0ff */
[----:B-1----:R-:W-:Y:S01]  /*3200*/  @P0 SHF.L.U32 R0, R8, 0x1f, RZ ;  /* 0x0000001f08000819 */ /* 0x002fe200000006ff */
[----:B------:R-:W-:Y:S03]  /*3210*/  UMOV UR14, UR17 ;  /* 0x00000011000e7c82 */ /* 0x000fe60008000000 */
[----:B------:R2:W4:Y:S01]  /*3220*/  @P0 SYNCS.PHASECHK.TRANS64.TRYWAIT P2, [UR4], R0 ;  /* 0x00000000ff0005a7 */ /* 0x0005220008041104 */
[----:B------:R2:W-:Y:S01]  /*3230*/  UTCQMMA gdesc[UR24], gdesc[UR22], tmem[UR8], tmem[UR20], idesc[UR21], UP4 ;  /* 0x00ff1416180075ea */ /* 0x0005e2000a000308 */
[----:B------:R-:W-:Y:S01]  /*3240*/  UPLOP3.LUT UP4, UPT, UPT, UPT, UPT, 0x80, 0x8 ;  /* 0x000000000008789c */ /* 0x000fe20003f8f070 */
[----:B------:R2:W-:Y:S01]  /*3250*/  UTCBAR [UR7], URZ ;  /* 0x000000ff070073e9 */ /* 0x0005e200080000ff */
[----:B------:R-:W-:Y:S09]  /*3260*/  BRA.U UP0, `(.L_x_58) ;  /* 0xfffffffd008c7547 */ /* 0x000ff2000b83ffff */
.L_x_55:
[----:B------:R-:W-:Y:S01]  /*3270*/  UIADD3 UR18, UPT, UPT, UR18, 0x1, URZ ;  /* 0x0000000112127890 */ /* 0x000fe2000fffe0ff */
[C---:B------:R-:W-:Y:S01]  /*3280*/  ISETP.NE.AND P0, PT, R10.reuse, 0x2, PT ;  /* 0x000000020a00780c */ /* 0x040fe20003f05270 */
[----:B------:R-:W-:Y:S02]  /*3290*/  UIADD3 UR9, UPT, UPT, UR9, 0x80, URZ ;  /* 0x0000008009097890 */ /* 0x000fe4000fffe0ff */
[----:B------:R-:W-:Y:S01]  /*32a0*/  UISETP.NE.AND UP0, UPT, UR18, 0x4, UPT ;  /* 0x000000041200788c */ /* 0x000fe2000bf05270 */
[----:B-12---:R-:W-:Y:S02]  /*32b0*/  SEL R0, RZ, 0x1, P0 ;  /* 0x00000001ff007807 */ /* 0x006fe40000000000 */
[----:B------:R-:W-:Y:S01]  /*32c0*/  SEL R10, R10, RZ, P0 ;  /* 0x000000ff0a0a7207 */ /* 0x000fe20000000000 */
[----:B------:R-:W-:Y:S01]  /*32d0*/  USEL UR4, URZ, 0x1, UP0 ;  /* 0x00000001ff047887 */ /* 0x000fe20008000000 */
[----:B------:R-:W-:Y:S01]  /*32e0*/  LOP3.LUT R9, R9, R0, RZ, 0x3c, !PT ;  /* 0x0000000009097212 */ /* 0x000fe200078e3cff */
[----:B------:R-:W-:Y:S01]  /*32f0*/  USEL UR18, UR18, URZ, UP0 ;  /* 0x000000ff12127287 */ /* 0x000fe20008000000 */
[----:B------:R1:W-:Y:S03]  /*3300*/  UTCBAR [UR9], URZ ;  /* 0x000000ff090073e9 */ /* 0x0003e600080000ff */
[----:B------:R-:W-:Y:S01]  /*3310*/  LOP3.LUT R11, R11, UR4, RZ, 0x3c, !PT ;  /* 0x000000040b0b7c12 */ /* 0x000fe2000f8e3cff */
[----:B------:R-:W-:Y:S07]  /*3320*/  @P1 BRA `(.L_x_59) ;  /* 0xfffffff800c41947 */ /* 0x000fee000383ffff */
[----:B------:R-:W2:Y:S01]  /*3330*/  S2UR UR4, SR_CgaCtaId ;  /* 0x00000000000479c3 */ /* 0x000ea20000008800 */
[----:B------:R-:W-:Y:S01]  /*3340*/  ELECT P0, URZ, PT ;  /* 0x0000000000ff782f */ /* 0x000fe20003800000 */
[----:B------:R-:W-:Y:S01]  /*3350*/  IMAD.MOV.U32 R0, RZ, RZ, 0x1 ;  /* 0x00000001ff007424 */ /* 0x000fe200078e00ff */
[----:B------:R-:W-:Y:S01]  /*3360*/  UIADD3 UR6, UPT, UPT, UR6, 0xa0, URZ ;  /* 0x000000a006067890 */ /* 0x000fe2000fffe0ff */
[----:B------:R-:W-:Y:S01]  /*3370*/  SHF.L.U32 R3, R11, 0x1f, RZ ;  /* 0x0000001f0b037819 */ /* 0x000fe200000006ff */
[----:B------:R-:W-:-:S03]  /*3380*/  UMOV UR5, 0x40 ;  /* 0x0000004000057882 */ /* 0x000fc60000000000 */
[----:B------:R-:W-:Y:S01]  /*3390*/  UVIRTCOUNT.DEALLOC.SMPOOL 0x80 ;  /* 0x000000800000784c */ /* 0x000fe20000000000 */
[----:B--2---:R-:W-:Y:S02]  /*33a0*/  ULEA UR4, UR4, UR5, 0x18 ;  /* 0x0000000504047291 */ /* 0x004fe4000f8ec0ff */
[----:B------:R-:W-:-:S07]  /*33b0*/  ULEA UR5, UR18, UR6, 0x3 ;  /* 0x0000000612057291 */ /* 0x000fce000f8e18ff */
[----:B------:R2:W-:Y:S02]  /*33c0*/  @P0 STS.U8 [UR4+0x1c], R0 ;  /* 0x00001c00ff000988 */ /* 0x0005e40008000004 */
[----:B------:R-:W3:Y:S02]  /*33d0*/  SYNCS.PHASECHK.TRANS64.TRYWAIT P0, [UR5], R3 ;  /* 0x00000003ff0075a7 */ /* 0x000ee40008001105 */
[----:B--23--:R-:W-:Y:S05]  /*33e0*/  @!P0 BRA `(.L_x_60) ;  /* 0x0000003000448947 */ /* 0x00cfea0003800000 */
.L_x_115:
[----:B------:R-:W-:-:S04]  /*33f0*/  UIADD3 UR7, UPT, UPT, UR18, 0x1, URZ ;  /* 0x0000000112077890 */ /* 0x000fc8000fffe0ff */
[----:B------:R-:W-:-:S04]  /*3400*/  UISETP.NE.AND UP0, UPT, UR7, 0x4, UPT ;  /* 0x000000040700788c */ /* 0x000fc8000bf05270 */
[----:B------:R-:W-:Y:S02]  /*3410*/  USEL UR8, URZ, 0x1, UP0 ;  /* 0x00000001ff087887 */ /* 0x000fe40008000000 */
[----:B------:R-:W-:-:S04]  /*3420*/  USEL UR7, UR7, URZ, UP0 ;  /* 0x000000ff07077287 */ /* 0x000fc80008000000 */
[----:B------:R-:W-:Y:S01]  /*3430*/  ULEA UR5, UR7, UR6, 0x3 ;  /* 0x0000000607057291 */ /* 0x000fe2000f8e18ff */
[----:B------:R-:W-:-:S04]  /*3440*/  LOP3.LUT R2, R11, UR8, RZ, 0x3c, !PT ;  /* 0x000000080b027c12 */ /* 0x000fc8000f8e3cff */
[----:B--2---:R-:W-:-:S04]  /*3450*/  SHF.L.U32 R3, R2, 0x1f, RZ ;  /* 0x0000001f02037819 */ /* 0x004fc800000006ff */
[----:B------:R-:W2:Y:S02]  /*3460*/  SYNCS.PHASECHK.TRANS64.TRYWAIT P0, [UR5], R3 ;  /* 0x00000003ff0075a7 */ /* 0x000ea40008001105 */
[----:B--2---:R-:W-:Y:S05]  /*3470*/  @!P0 BRA `(.L_x_61) ;  /* 0x0000003000388947 */ /* 0x004fea0003800000 */
.L_x_117:
        /* <DEDUP_REMOVED lines=9> */
.L_x_119:
[----:B------:R-:W-:-:S04]  /*3510*/  UIADD3 UR7, UPT, UPT, UR7, 0x1, URZ ;  /* 0x0000000107077890 */ /* 0x000fc8000fffe0ff */
[----:B------:R-:W-:-:S04]  /*3520*/  UISETP.NE.AND UP0, UPT, UR7, 0x4, UPT ;  /* 0x000000040700788c */ /* 0x000fc8000bf05270 */
[----:B------:R-:W-:Y:S02]  /*3530*/  USEL UR5, URZ, 0x1, UP0 ;  /* 0x00000001ff057887 */ /* 0x000fe40008000000 */
[----:B------:R-:W-:-:S04]  /*3540*/  USEL UR7, UR7, URZ, UP0 ;  /* 0x000000ff07077287 */ /* 0x000fc80008000000 */
[----:B------:R-:W-:Y:S01]  /*3550*/  ULEA UR7, UR7, UR6, 0x3 ;  /* 0x0000000607077291 */ /* 0x000fe2000f8e18ff */
[----:B--2---:R-:W-:-:S04]  /*3560*/  LOP3.LUT R3, R2, UR5, RZ, 0x3c, !PT ;  /* 0x0000000502037c12 */ /* 0x004fc8000f8e3cff */
[----:B------:R-:W-:-:S04]  /*3570*/  SHF.L.U32 R3, R3, 0x1f, RZ ;  /* 0x0000001f03037819 */ /* 0x000fc800000006ff */
[----:B------:R-:W2:Y:S02]  /*3580*/  SYNCS.PHASECHK.TRANS64.TRYWAIT P0, [UR7], R3 ;  /* 0x00000003ff0075a7 */ /* 0x000ea40008001107 */
[----:B--2---:R-:W-:Y:S05]  /*3590*/  @!P0 BRA `(.L_x_63) ;  /* 0x0000003000208947 */ /* 0x004fea0003800000 */
.L_x_121:
[----:B------:R-:W-:Y:S01]  /*35a0*/  NOP ;  /* 0x0000000000007918 */ /* 0x000fe20000000000 */
[----:B--2---:R-:W2:Y:S01]  /*35b0*/  LDS R0, [UR4+0x14] ;  /* 0x00001404ff007984 */ /* 0x004ea20008000800 */
[----:B------:R-:W-:Y:S01]  /*35c0*/  ULOP3.LUT UR6, UR19, 0xffff, URZ, 0xc0, !UPT ;  /* 0x0000ffff13067892 */ /* 0x000fe2000f8ec0ff */
[----:B------:R-:W-:Y:S01]  /*35d0*/  UMOV UR8, 0xffff ;  /* 0x0000ffff00087882 */ /* 0x000fe20000000000 */
[----:B------:R-:W-:Y:S02]  /*35e0*/  UMOV UR5, 0x1 ;  /* 0x0000000100057882 */ /* 0x000fe40000000000 */
[----:B------:R-:W-:-:S04]  /*35f0*/  USHF.R.U32.HI UR6, URZ, 0x5, UR6 ;  /* 0x00000005ff067899 */ /* 0x000fc80008011606 */
[----:B------:R-:W-:Y:S02]  /*3600*/  USHF.L.U32 UR8, UR8, UR6, URZ ;  /* 0x0000000608087299 */ /* 0x000fe400080006ff */
[----:B------:R-:W-:-:S04]  /*3610*/  USHF.L.U32 UR5, UR5, UR6, URZ ;  /* 0x0000000605057299 */ /* 0x000fc800080006ff */
[----:B--2---:R-:W-:-:S04]  /*3620*/  LOP3.LUT R0, R0, UR8, RZ, 0xc0, !PT ;  /* 0x0000000800007c12 */ /* 0x004fc8000f8ec0ff */
[----:B------:R-:W-:-:S13]  /*3630*/  ISETP.NE.AND P0, PT, R0, UR8, PT ;  /* 0x0000000800007c0c */ /* 0x000fda000bf05270 */
[----:B------:R-:W-:Y:S05]  /*3640*/  @P0 BRA `(.L_x_64) ;  /* 0x0000000000580947 */ /* 0x000fea0003800000 */
[----:B------:R-:W2:Y:S02]  /*3650*/  LDS R0, [UR4+0x18] ;  /* 0x00001804ff007984 */ /* 0x000ea40008000800 */
[----:B--2---:R-:W-:-:S04]  /*3660*/  LOP3.LUT R0, R0, UR5, RZ, 0xc0, !PT ;  /* 0x0000000500007c12 */ /* 0x004fc8000f8ec0ff */
[----:B------:R-:W-:-:S13]  /*3670*/  ISETP.NE.AND P0, PT, R0, UR5, PT ;  /* 0x0000000500007c0c */ /* 0x000fda000bf05270 */
[----:B------:R-:W-:Y:S05]  /*3680*/  @P0 BRA `(.L_x_65) ;  /* 0x00000000003c0947 */ /* 0x000fea0003800000 */
[----:B------:R-:W2:Y:S01]  /*3690*/  S2R R2, SR_LANEID ;  /* 0x0000000000027919 */ /* 0x000ea20000000000 */
[----:B------:R-:W-:Y:S01]  /*36a0*/  ULOP3.LUT UR8, URZ, UR8, URZ, 0x33, !UPT ;  /* 0x00000008ff087292 */ /* 0x000fe2000f8e33ff */
[----:B------:R-:W-:Y:S01]  /*36b0*/  LOP3.LUT R4, RZ, UR5, RZ, 0x33, !PT ;  /* 0x00000005ff047c12 */ /* 0x000fe2000f8e33ff */
[----:B------:R-:W-:Y:S02]  /*36c0*/  VOTEU.ANY UR7, UPT, PT ;  /* 0x0000000000077886 */ /* 0x000fe400038e0100 */
[----:B------:R-:W-:Y:S01]  /*36d0*/  UFLO.U32 UR7, UR7 ;  /* 0x00000007000772bd */ /* 0x000fe200080e0000 */
[----:B------:R-:W3:Y:S01]  /*36e0*/  REDUX UR5, R4 ;  /* 0x00000000040573c4 */ /* 0x000ee20000000000 */
[----:B------:R-:W-:-:S06]  /*36f0*/  IMAD.U32 R0, RZ, RZ, UR8 ;  /* 0x00000008ff007e24 */ /* 0x000fcc000f8e00ff */
[----:B------:R1:W-:Y:S01]  /*3700*/  UTCATOMSWS.AND URZ, UR8 ;  /* 0x0000000800ff79e3 */ /* 0x0003e20008000000 */
[----:B------:R-:W4:Y:S01]  /*3710*/  REDUX UR6, R0 ;  /* 0x00000000000673c4 */ /* 0x000f220000000000 */
[----:B--2---:R-:W-:Y:S01]  /*3720*/  ISETP.EQ.U32.AND P0, PT, R2, UR7, PT ;  /* 0x0000000702007c0c */ /* 0x004fe2000bf02070 */
[----:B---3--:R-:W-:Y:S01]  /*3730*/  IMAD.U32 R2, RZ, RZ, UR5 ;  /* 0x00000005ff027e24 */ /* 0x008fe2000f8e00ff */
[----:B----4-:R-:W-:-:S11]  /*3740*/  MOV R3, UR6 ;  /* 0x0000000600037c02 */ /* 0x010fd60008000f00 */
[----:B------:R1:W-:Y:S04]  /*3750*/  @P0 ATOMS.AND RZ, [UR4+0x14], R3 ;  /* 0x00001403ffff098c */ /* 0x0003e8000a800004 */
[----:B------:R1:W-:Y:S01]  /*3760*/  @P0 ATOMS.AND RZ, [UR4+0x18], R2 ;  /* 0x00001802ffff098c */ /* 0x0003e2000a800004 */
[----:B------:R-:W-:Y:S05]  /*3770*/  BRA `(.L_x_66) ;  /* 0x0000000000147947 */ /* 0x000fea0003800000 */
.L_x_65:
[----:B------:R-:W-:Y:S02]  /*3780*/  MOV R2, 0x37a0 ;  /* 0x000037a000027802 */ /* 0x000fe40000000f00 */
[----:B-1--45:R-:W-:Y:S05]  /*3790*/  CALL.REL.NOINC `($__internal_0_$__cuda_sm10x_tcgen05_guardrail_trap_col_being_dealloced_not_returned_by_alloc) ;  /* 0x00000030003c7944 */ /* 0x032fea0003c00000 */
[----:B------:R-:W-:Y:S05]  /*37a0*/  BRA `(.L_x_66) ;  /* 0x0000000000087947 */ /* 0x000fea0003800000 */
.L_x_64:
[----:B------:R-:W-:Y:S02]  /*37b0*/  MOV R2, 0x37d0 ;  /* 0x000037d000027802 */ /* 0x000fe40000000f00 */
[----:B-1--45:R-:W-:Y:S05]  /*37c0*/  CALL.REL.NOINC `($__internal_2_$__cuda_sm10x_tcgen05_guardrail_trap_unallocated_columns_being_dealloced) ;  /* 0x0000003000487944 */ /* 0x032fea0003c00000 */
.L_x_66:
[----:B------:R-:W-:Y:S01]  /*37d0*/  NOP ;  /* 0x0000000000007918 */ /* 0x000fe20000000000 */
[----:B-1----:R-:W-:Y:S05]  /*37e0*/  EXIT ;  /* 0x000000000000794d */ /* 0x002fea0003800000 */
.L_x_48:
[----:B------:R-:W-:-:S09]  /*37f0*/  UISETP.NE.OR UP2, UPT, UR8, 0x3, !UP2 ;  /* 0x000000030800788c */ /* 0x000fd2000d745670 */
[----:B------:R-:W-:Y:S05]  /*3800*/  BRA.U UP2, `(.L_x_67) ;  /* 0x0000000902c87547 */ /* 0x000fea000b800000 */
[----:B------:R-:W1:Y:S01]  /*3810*/  LDCU.64 UR6, c[0x0][0x888] ;  /* 0x00011100ff0677ac */ /* 0x000e620008000a00 */
[----:B------:R-:W2:Y:S01]  /*3820*/  LDC R0, c[0x0][0xb30] ;  /* 0x0002cc00ff007b82 */ /* 0x000ea20000000800 */
[----:B------:R-:W-:Y:S01]  /*3830*/  IMAD.MOV.U32 R30, RZ, RZ, 0x1 ;  /* 0x00000001ff1e7424 */ /* 0x000fe200078e00ff */
[----:B------:R-:W-:Y:S01]  /*3840*/  CS2R R28, SRZ ;  /* 0x00000000001c7805 */ /* 0x000fe2000001ff00 */
[----:B------:R-:W4:Y:S01]  /*3850*/  LDCU.64 UR4, c[0x0][0x890] ;  /* 0x00011200ff0477ac */ /* 0x000f220008000a00 */
[----:B------:R-:W-:Y:S01]  /*3860*/  IMAD.MOV.U32 R25, RZ, RZ, 0x1000 ;  /* 0x00001000ff197424 */ /* 0x000fe200078e00ff */
[----:B------:R-:W-:-:S03]  /*3870*/  UMOV UR8, 0x400 ;  /* 0x0000040000087882 */ /* 0x000fc60000000000 */
[----:B------:R-:W3:Y:S01]  /*3880*/  LDC R19, c[0x0][0x370] ;  /* 0x0000dc00ff137b82 */ /* 0x000ee20000000800 */
[----:B------:R-:W-:-:S07]  /*3890*/  UPLOP3.LUT UP1, UPT, UPT, UPT, UPT, 0x40, 0x4 ;  /* 0x000000000004789c */ /* 0x000fce0003f2e870 */
[----:B------:R-:W3:Y:S01]  /*38a0*/  LDC R2, c[0x0][0xb0c] ;  /* 0x0002c300ff027b82 */ /* 0x000ee20000000800 */
[----:B-1----:R-:W-:Y:S02]  /*38b0*/  UISETP.NE.U32.AND UP2, UPT, UR6, URZ, UPT ;  /* 0x000000ff0600728c */ /* 0x002fe4000bf45070 */
[----:B------:R-:W-:Y:S02]  /*38c0*/  ULEA UR6, UR37, UR8, 0x18 ;  /* 0x0000000825067291 */ /* 0x000fe4000f8ec0ff */
[----:B------:R-:W-:Y:S02]  /*38d0*/  UISETP.NE.AND.EX UP2, UPT, UR7, URZ, UPT, UP2 ;  /* 0x000000ff0700728c */ /* 0x000fe4000bf45320 */
[----:B------:R-:W-:Y:S01]  /*38e0*/  UIADD3 UR7, UPT, UPT, UR6, 0x40, URZ ;  /* 0x0000004006077890 */ /* 0x000fe2000fffe0ff */
[----:B------:R-:W1:Y:S01]  /*38f0*/  LDC R18, c[0x0][0xb20] ;  /* 0x0002c800ff127b82 */ /* 0x000e620000000800 */
[----:B----4-:R-:W-:Y:S01]  /*3900*/  UISETP.NE.U32.AND UP3, UPT, UR4, URZ, UPT ;  /* 0x000000ff0400728c */ /* 0x010fe2000bf65070 */
[----:B--2---:R-:W-:Y:S01]  /*3910*/  ISETP.NE.AND P1, PT, R0, 0x1, PT ;  /* 0x000000010000780c */ /* 0x004fe20003f25270 */
[----:B------:R-:W-:-:S02]  /*3920*/  UPRMT UR37, UR37, 0x654, UR7 ;  /* 0x0000065425257896 */ /* 0x000fc40008000007 */
[----:B------:R-:W-:-:S03]  /*3930*/  UISETP.NE.AND.EX UP3, UPT, UR5, URZ, UPT, UP3 ;  /* 0x000000ff0500728c */ /* 0x000fc6000bf65330 */
[----:B------:R-:W2:Y:S08]  /*3940*/  LDC.64 R32, c[0x0][0x348] ;  /* 0x0000d200ff207b82 */ /* 0x000eb00000000a00 */
[----:B------:R-:W4:Y:S08]  /*3950*/  LDC.64 R16, c[0x0][0xb10] ;  /* 0x0002c400ff107b82 */ /* 0x000f300000000a00 */
[----:B------:R-:W1:Y:S08]  /*3960*/  LDC.64 R6, c[0x0][0xb18] ;  /* 0x0002c600ff067b82 */ /* 0x000e700000000a00 */
[----:B------:R-:W1:Y:S08]  /*3970*/  LDC.64 R4, c[0x0][0xb28] ;  /* 0x0002ca00ff047b82 */ /* 0x000e700000000a00 */
[----:B---3--:R-:W1:Y:S02]  /*3980*/  LDC R24, c[0x0][0x374] ;  /* 0x0000dd00ff187b82 */ /* 0x008e640000000800 */
.L_x_75:
[C---:B------:R-:W-:Y:S02]  /*3990*/  LEA R0, R29.reuse, UR6, 0x3 ;  /* 0x000000061d007c11 */ /* 0x040fe4000f8e18ff */
[----:B------:R-:W-:Y:S02]  /*39a0*/  SHF.L.U32 R3, R28, 0x1f, RZ ;  /* 0x0000001f1c037819 */ /* 0x000fe400000006ff */
[----:B------:R-:W-:Y:S02]  /*39b0*/  LEA R20, R29, UR6, 0x4 ;  /* 0x000000061d147c11 */ /* 0x000fe4000f8e20ff */
[----:B---3--:R-:W3:Y:S02]  /*39c0*/  SYNCS.PHASECHK.TRANS64.TRYWAIT P0, [R0+URZ+0x60], R3 ;  /* 0x00006003000075a7 */ /* 0x008ee400080011ff */
[----:B---3--:R-:W-:Y:S05]  /*39d0*/  @!P0 BRA `(.L_x_68) ;  /* 0x0000002c00288947 */ /* 0x008fea0003800000 */
.L_x_122:
[----:B------:R-:W-:Y:S01]  /*39e0*/  ISETP.GE.AND P0, PT, R40, 0x1, PT ;  /* 0x000000012800780c */ /* 0x000fe20003f06270 */
[----:B------:R-:W1:Y:S01]  /*39f0*/  LDS.128 R20, [R20+0xf0] ;  /* 0x0000f00014147984 */ /* 0x000e620000000c00 */
[----:B------:R-:W-:Y:S01]  /*3a00*/  ISETP.NE.U32.AND P4, PT, RZ, UR4, PT ;  /* 0x00000004ff007c0c */ /* 0x000fe2000bf85070 */
[----:B---3--:R-:W-:Y:S01]  /*3a10*/  VIADD R0, R0, 0x70 ;  /* 0x0000007000007836 */ /* 0x008fe20000000000 */
[----:B------:R-:W-:Y:S02]  /*3a20*/  SHF.L.U32 R26, R30, 0x1f, RZ ;  /* 0x0000001f1e1a7819 */ /* 0x000fe400000006ff */
[----:B------:R-:W-:Y:S02]  /*3a30*/  ISETP.NE.AND.EX P4, PT, RZ, UR5, PT, P4 ;  /* 0x00000005ff007c0c */ /* 0x000fe4000bf85340 */
[----:B------:R-:W-:Y:S01]  /*3a40*/  PRMT R0, RZ, 0x654, R0 ;  /* 0x00000654ff007816 */ /* 0x000fe20000000000 */
[----:B------:R-:W-:Y:S01]  /*3a50*/  @!PT LDS RZ, [RZ] ;  /* 0x00000000fffff984 */ /* 0x000fe20000000800 */
[----:B------:R-:W-:Y:S01]  /*3a60*/  @!PT LDS RZ, [RZ] ;  /* 0x00000000fffff984 */ /* 0x000fe20000000800 */
[----:B------:R-:W-:Y:S01]  /*3a70*/  @!PT LDS RZ, [RZ] ;  /* 0x00000000fffff984 */ /* 0x000fe20000000800 */
[----:B------:R-:W-:Y:S01]  /*3a80*/  @!PT LDS RZ, [RZ] ;  /* 0x00000000fffff984 */ /* 0x000fe20000000800 */
[----:B------:R3:W-:Y:S06]  /*3a90*/  MEMBAR.ALL.CTA ;  /* 0x0000000000007992 */ /* 0x0007ec0000008000 */
[----:B---3--:R-:W3:Y:S02]  /*3aa0*/  FENCE.VIEW.ASYNC.S ;  /* 0x00000000000073c6 */ /* 0x008ee40000000000 */
[----:B---3--:R3:W-:Y:S01]  /*3ab0*/  SYNCS.ARRIVE.TRANS64.RED.A1T0 RZ, [R0+URZ], RZ ;  /* 0x000000ff00ff79a7 */ /* 0x0087e200081004ff */
[----:B-1----:R-:W-:Y:S11]  /*3ac0*/  LOP3.LUT P3, RZ, R22, 0x1, RZ, 0xc0, !PT ;  /* 0x0000000116ff7812 */ /* 0x002ff6000786c0ff */
[----:B------:R-:W-:Y:S02]  /*3ad0*/  @!UPT UIADD3 URZ, UPT, UPT, URZ, URZ, URZ ;  /* 0x000000fffffff290 */ /* 0x000fe4000fffe0ff */
[----:B------:R-:W-:Y:S02]  /*3ae0*/  @P3 MOV R13, R20 ;  /* 0x00000014000d3202 */ /* 0x000fe40000000f00 */
[----:B------:R-:W-:Y:S01]  /*3af0*/  @P3 LOP3.LUT R8, R21, 0xffff, RZ, 0xc0, !PT ;  /* 0x0000ffff15083812 */ /* 0x000fe200078ec0ff */
[----:B---3--:R-:W-:Y:S06]  /*3b00*/  @!P0 BRA `(.L_x_69) ;  /* 0x0000000000a48947 */ /* 0x008fec0003800000 */
[----:B------:R-:W-:Y:S01]  /*3b10*/  IMAD.HI.U32 R31, R24, R7, RZ ;  /* 0x00000007181f7227 */ /* 0x000fe200078e00ff */
[----:B------:R-:W-:Y:S02]  /*3b20*/  ISETP.NE.AND P0, PT, R6, 0x1, PT ;  /* 0x000000010600780c */ /* 0x000fe40003f05270 */
[----:B------:R-:W-:Y:S01]  /*3b30*/  ISETP.NE.AND P2, PT, R40, 0x1, PT ;  /* 0x000000012800780c */ /* 0x000fe20003f45270 */
[----:B----4-:R-:W-:Y:S01]  /*3b40*/  IMAD.HI.U32 R34, R19, R16, RZ ;  /* 0x0000001013227227 */ /* 0x010fe200078e00ff */
[----:B------:R-:W-:Y:S02]  /*3b50*/  SHF.R.U32.HI R31, RZ, R18, R31 ;  /* 0x00000012ff1f7219 */ /* 0x000fe4000001161f */
[----:B------:R-:W-:Y:S01]  /*3b60*/  ISETP.NE.AND P5, PT, R2, 0x1, PT ;  /* 0x000000010200780c */ /* 0x000fe20003fa5270 */
[----:B------:R-:W-:Y:S01]  /*3b70*/  IMAD.HI.U32 R36, R13, R16, RZ ;  /* 0x000000100d247227 */ /* 0x000fe200078e00ff */
[----:B------:R-:W-:Y:S02]  /*3b80*/  SHF.R.U32.HI R34, RZ, R17, R34 ;  /* 0x00000011ff227219 */ /* 0x000fe40000011622 */
[----:B------:R-:W-:Y:S01]  /*3b90*/  SEL R3, R24, R31, !P0 ;  /* 0x0000001f18037207 */ /* 0x000fe20004000000 */
[C---:B------:R-:W-:Y:S01]  /*3ba0*/  IMAD.HI.U32 R31, R8.reuse, R7, RZ ;  /* 0x00000007081f7227 */ /* 0x040fe200078e00ff */
[----:B------:R-:W-:Y:S02]  /*3bb0*/  SEL R11, R19, R34, !P5 ;  /* 0x00000022130b7207 */ /* 0x000fe40006800000 */
[----:B------:R-:W-:Y:S01]  /*3bc0*/  SHF.R.U32.HI R36, RZ, R17, R36 ;  /* 0x00000011ff247219 */ /* 0x000fe20000011624 */
[----:B------:R-:W-:Y:S01]  /*3bd0*/  IMAD.HI.U32 R38, R3, R4, RZ ;  /* 0x0000000403267227 */ /* 0x000fe200078e00ff */
[----:B------:R-:W-:Y:S03]  /*3be0*/  SHF.R.U32.HI R31, RZ, R18, R31 ;  /* 0x00000012ff1f7219 */ /* 0x000fe6000001161f */
[----:B------:R-:W-:Y:S01]  /*3bf0*/  IMAD.HI.U32 R34, R11, R4, RZ ;  /* 0x000000040b227227 */ /* 0x000fe200078e00ff */
[----:B------:R-:W-:Y:S02]  /*3c00*/  @P2 SHF.R.U32.HI R3, RZ, R5, R38 ;  /* 0x00000005ff032219 */ /* 0x000fe40000011626 */
[----:B------:R-:W-:Y:S02]  /*3c10*/  SEL R9, R8, R31, !P0 ;  /* 0x0000001f08097207 */ /* 0x000fe40004000000 */
[----:B------:R-:W-:Y:S01]  /*3c20*/  @P2 SHF.R.U32.HI R11, RZ, R5, R34 ;  /* 0x00000005ff0b2219 */ /* 0x000fe20000011622 */
[C---:B------:R-:W-:Y:S01]  /*3c30*/  IMAD R10, R40.reuse, R3, RZ ;  /* 0x00000003280a7224 */ /* 0x040fe200078e02ff */
[----:B------:R-:W-:Y:S01]  /*3c40*/  SEL R3, R13, R36, !P5 ;  /* 0x000000240d037207 */ /* 0x000fe20006800000 */
[C---:B------:R-:W-:Y:S03]  /*3c50*/  IMAD.HI.U32 R14, R9.reuse, R4, RZ ;  /* 0x00000004090e7227 */ /* 0x040fe600078e00ff */
[----:B------:R-:W-:Y:S01]  /*3c60*/  ISETP.GE.AND P0, PT, R9, R10, PT ;  /* 0x0000000a0900720c */ /* 0x000fe20003f06270 */
[C---:B------:R-:W-:Y:S01]  /*3c70*/  IMAD R12, R40.reuse, R11, RZ ;  /* 0x0000000b280c7224 */ /* 0x040fe200078e02ff */
[-C--:B------:R-:W-:Y:S04]  /*3c80*/  SHF.R.U32.HI R14, RZ, R5.reuse, R14 ;  /* 0x00000005ff0e7219 */ /* 0x080fe8000001160e */
[----:B------:R-:W-:Y:S02]  /*3c90*/  ISETP.GE.OR P0, PT, R3, R12, P0 ;  /* 0x0000000c0300720c */ /* 0x000fe40000706670 */
[----:B------:R-:W-:Y:S05]  /*3ca0*/  SEL R15, R9, R14, !P2 ;  /* 0x0000000e090f7207 */ /* 0x000fea0005000000 */
[----:B------:R-:W-:Y:S04]  /*3cb0*/  IMAD.MOV R14, RZ, RZ, -R15 ;  /* 0x000000ffff0e7224 */ /* 0x000fe800078e0a0f */
[----:B------:R-:W-:Y:S02]  /*3cc0*/  IMAD R14, R40, R14, R9 ;  /* 0x0000000e280e7224 */ /* 0x000fe400078e0209 */
[C---:B------:R-:W-:Y:S05]  /*3cd0*/  @!P0 IMAD.HI.U32 R10, R3.reuse, R4, RZ ;  /* 0x00000004030a8227 */ /* 0x040fea00078e00ff */
[----:B------:R-:W-:Y:S04]  /*3ce0*/  @!P0 SHF.R.U32.HI R10, RZ, R5, R10 ;  /* 0x00000005ff0a8219 */ /* 0x000fe8000001160a */
[----:B------:R-:W-:Y:S01]  /*3cf0*/  @!P0 SEL R0, R3, R10, !P2 ;  /* 0x0000000a03008207 */ /* 0x000fe20005000000 */
[----:B------:R-:W-:Y:S03]  /*3d00*/  IMAD.MOV R10, RZ, RZ, -R3 ;  /* 0x000000ffff0a7224 */ /* 0x000fe600078e0a03 */
[----:B------:R-:W-:Y:S01]  /*3d10*/  @!P0 IADD3 R15, PT, PT, R15, -R0, RZ ;  /* 0x800000000f0f8210 */ /* 0x000fe20007ffe0ff */
[----:B------:R-:W-:Y:S01]  /*3d20*/  @!P0 IMAD R0, R11, R14, R0 ;  /* 0x0000000e0b008224 */ /* 0x000fe200078e0200 */
[----:B------:R-:W-:Y:S01]  /*3d30*/  IADD3 R11, PT, PT, -R9, RZ, RZ ;  /* 0x000000ff090b7210 */ /* 0x000fe20007ffe1ff */
[----:B------:R-:W-:Y:S02]  /*3d40*/  IMAD R13, R2, R10, R13 ;  /* 0x0000000a020d7224 */ /* 0x000fe400078e020d */
[----:B------:R-:W-:Y:S02]  /*3d50*/  @!P0 IMAD R9, R15, R40, R3 ;  /* 0x000000280f098224 */ /* 0x000fe400078e0203 */
[----:B------:R-:W-:Y:S02]  /*3d60*/  @!P0 IMAD.MOV.U32 R3, RZ, RZ, R0 ;  /* 0x000000ffff038224 */ /* 0x000fe400078e0000 */
[----:B------:R-:W-:Y:S02]  /*3d70*/  IMAD R8, R6, R11, R8 ;  /* 0x0000000b06087224 */ /* 0x000fe400078e0208 */
[----:B------:R-:W-:Y:S02]  /*3d80*/  IMAD R13, R3, R2, R13 ;  /* 0x00000002030d7224 */ /* 0x000fe400078e020d */
[----:B------:R-:W-:Y:S02]  /*3d90*/  IMAD R8, R9, R6, R8 ;  /* 0x0000000609087224 */ /* 0x000fe400078e0208 */
.L_x_69:
[----:B------:R-:W-:Y:S05]  /*3da0*/  BRA.U UP1, `(.L_x_70) ;  /* 0x0000000101107547 */ /* 0x000fea000b800000 */
[----:B------:R-:W-:Y:S04]  /*3db0*/  MOV R0, UR13 ;  /* 0x0000000d00007c02 */ /* 0x000fe80008000f00 */
[----:B------:R-:W-:Y:S04]  /*3dc0*/  SHF.L.U32 R3, R0, 0x1f, RZ ;  /* 0x0000001f00037819 */ /* 0x000fe800000006ff */
[----:B------:R-:W1:Y:S02]  /*3dd0*/  SYNCS.PHASECHK.TRANS64.TRYWAIT P0, [UR6+0x58], R3 ;  /* 0x00005803ff0075a7 */ /* 0x000e640008001106 */
[----:B-1----:R-:W-:Y:S05]  /*3de0*/  @!P0 BRA `(.L_x_71) ;  /* 0x0000002800388947 */ /* 0x002fea0003800000 */
.L_x_70:
[----:B------:R-:W-:Y:S05]  /*3df0*/  BRA.U !UP3, `(.L_x_72) ;  /* 0x000000010b347547 */ /* 0x000fea000b800000 */
[----:B------:R-:W-:Y:S01]  /*3e00*/  UPLOP3.LUT UP0, UPT, UPT, UPT, UP2, 0x80, 0x8 ;  /* 0x000000000008789c */ /* 0x000fe20003f0f020 */
[----:B-1----:R-:W-:Y:S02]  /*3e10*/  HFMA2 R0, -RZ, RZ, 0, 5.9604644775390625e-08 ;  /* 0x00000001ff007431 */ /* 0x002fe400000001ff */
[----:B------:R-:W-:Y:S03]  /*3e20*/  IMAD.MOV.U32 R96, RZ, RZ, 0x1 ;  /* 0x00000001ff607424 */ /* 0x000fe600078e00ff */
[----:B------:R-:W-:Y:S05]  /*3e30*/  PLOP3.LUT P0, PT, PT, PT, UP0, 0x80, 0x8 ;  /* 0x000000000008781c */ /* 0x000fea0003f0f008 */
[----:B------:R-:W1:Y:S01]  /*3e40*/  @UP0 LDCU.64 UR8, c[0x0][0x888] ;  /* 0x00011100ff0807ac */ /* 0x000e620008000a00 */
[----:B------:R-:W-:Y:S07]  /*3e50*/  @UP0 UIMAD UR7, UR36, UR4, URZ ;  /* 0x00000004240702a4 */ /* 0x000fee000f8e02ff */
[----:B------:R-:W-:Y:S01]  /*3e60*/  @!P0 PRMT R96, R0, 0x7610, R96 ;  /* 0x0000761000608816 */ /* 0x000fe20000000060 */
[----:B-1----:R-:W-:Y:S03]  /*3e70*/  @UP0 UIMAD.WIDE UR8, UR7, 0x4, UR8 ;  /* 0x00000004070808a5 */ /* 0x002fe6000f8e0208 */
[----:B------:R-:W1:Y:S03]  /*3e80*/  @!UP0 LDCU UR7, c[0x0][0x880] ;  /* 0x00011000ff0787ac */ /* 0x000e660008000800 */
[----:B------:R-:W-:Y:S01]  /*3e90*/  IMAD.U32 R10, RZ, RZ, UR8 ;  /* 0x00000008ff0a7e24 */ /* 0x000fe2000f8e00ff */
[----:B------:R-:W-:Y:S05]  /*3ea0*/  MOV R11, UR9 ;  /* 0x00000009000b7c02 */ /* 0x000fea0008000f00 */
[----:B-----5:R3:W5:Y:S02]  /*3eb0*/  @P0 LDG.E R49, desc[UR40][R10.64] ;  /* 0x000000280a310981 */ /* 0x020764000c1e1900 */
[----:B-1-3--:R-:W-:Y:S07]  /*3ec0*/  @!P0 IMAD.U32 R49, RZ, RZ, UR7 ;  /* 0x00000007ff318e24 */ /* 0x00afee000f8e00ff */
.L_x_72:
[----:B-----5:R-:W-:Y:S01]  /*3ed0*/  @!P4 FSETP.EQ.AND P5, PT, R49, RZ, PT ;  /* 0x000000ff3100c20b */ /* 0x020fe20003fa2000 */
[----:B------:R-:W-:Y:S01]  /*3ee0*/  @!UPT UIADD3 URZ, UPT, UPT, URZ, URZ, URZ ;  /* 0x000000fffffff290 */ /* 0x000fe2000fffe0ff */
[----:B------:R-:W-:Y:S11]  /*3ef0*/  @!P4 BRA `(.L_x_73) ;  /* 0x000000000014c947 */ /* 0x000ff60003800000 */
[----:B------:R-:W-:Y:S02]  /*3f00*/  LOP3.LUT P0, RZ, R96, 0xff, RZ, 0xc0, !PT ;  /* 0x000000ff60ff7812 */ /* 0x000fe4000780c0ff */
[----:B------:R-:W-:Y:S04]  /*3f10*/  PLOP3.LUT P5, PT, PT, PT, UP0, 0x80, 0x8 ;  /* 0x000000000008781c */ /* 0x000fe80003faf008 */
[----:B------:R-:W-:Y:S07]  /*3f20*/  PLOP3.LUT P5, PT, P5, PT, PT, 0x8, 0x80 ;  /* 0x000000000080781c */ /* 0x000fee0002fae170 */
[----:B------:R-:W-:Y:S11]  /*3f30*/  @P0 FSETP.EQ.AND P5, PT, R49, RZ, PT ;  /* 0x000000ff3100020b */ /* 0x000ff60003fa2000 */
[----:B------:R-:W-:Y:S02]  /*3f40*/  @!UPT UIADD3 URZ, UPT, UPT, URZ, URZ, URZ ;  /* 0x000000fffffff290 */ /* 0x000fe4000fffe0ff */
.L_x_73:
[----:B------:R-:W3:Y:S01]  /*3f50*/  SYNCS.PHASECHK.TRANS64.TRYWAIT P4, [UR6+0x48], R26 ;  /* 0x0000481aff0075a7 */ /* 0x000ee20008081106 */
[----:B------:R-:W-:Y:S01]  /*3f60*/  @P3 SHF.R.U32.HI R27, RZ, 0x10, R21 ;  /* 0x00000010ff1b3819 */ /* 0x000fe20000011615 */
[----:B------:R-:W-:Y:S01]  /*3f70*/  VIADD R29, R29, 0x1 ;  /* 0x000000011d1d7836 */ /* 0x000fe20000000000 */
[----:B------:R-:W5:Y:S08]  /*3f80*/  LDC.64 R14, c[0x0][0xb10] ;  /* 0x0002c400ff0e7b82 */ /* 0x000f700000000a00 */
[----:B------:R-:W2:Y:S08]  /*3f90*/  LDC.64 R10, c[0x0][0xb18] ;  /* 0x0002c600ff0a7b82 */ /* 0x000eb00000000a00 */
[----:B-1----:R-:W1:Y:S08]  /*3fa0*/  @!P1 LDC R0, c[0x0][0xb20] ;  /* 0x0002c800ff009b82 */ /* 0x002e700000000800 */
[----:B------:R-:W4:Y:S01]  /*3fb0*/  @!P1 LDC R3, c[0x0][0xb0c] ;  /* 0x0002c300ff039b82 */ /* 0x000f220000000800 */
[----:B-----5:R-:W-:Y:S05]  /*3fc0*/  @!P1 IMAD.HI.U32 R14, R13, R14, RZ ;  /* 0x0000000e0d0e9227 */ /* 0x020fea00078e00ff */
[----:B------:R-:W-:Y:S01]  /*3fd0*/  @!P1 SHF.R.U32.HI R14, RZ, R15, R14 ;  /* 0x0000000fff0e9219 */ /* 0x000fe2000001160e */
[----:B--2---:R-:W-:Y:S01]  /*3fe0*/  @!P1 IMAD.HI.U32 R11, R8, R11, RZ ;  /* 0x0000000b080b9227 */ /* 0x004fe200078e00ff */
[----:B------:R-:W-:Y:S04]  /*3ff0*/  @!P1 ISETP.NE.AND P0, PT, R10, 0x1, PT ;  /* 0x000000010a00980c */ /* 0x000fe80003f05270 */
[----:B-1----:R-:W-:Y:S02]  /*4000*/  @!P1 SHF.R.U32.HI R9, RZ, R0, R11 ;  /* 0x00000000ff099219 */ /* 0x002fe4000001160b */
[----:B----4-:R-:W-:Y:S02]  /*4010*/  @!P1 ISETP.NE.AND P2, PT, R3, 0x1, PT ;  /* 0x000000010300980c */ /* 0x010fe40003f45270 */
[----:B------:R-:W-:Y:S02]  /*4020*/  @!P1 SEL R9, R8, R9, !P0 ;  /* 0x0000000908099207 */ /* 0x000fe40004000000 */
[----:B------:R-:W-:Y:S02]  /*4030*/  ELECT P0, URZ, PT ;  /* 0x0000000000ff782f */ /* 0x000fe40003800000 */
[----:B------:R-:W-:Y:S05]  /*4040*/  @!P1 SEL R14, R13, R14, !P2 ;  /* 0x0000000e0d0e9207 */ /* 0x000fea0005000000 */
[----:B------:R-:W-:Y:S02]  /*4050*/  @!P1 IMAD.IADD R0, R9, 0x1, -R14 ;  /* 0x0000000109009824 */ /* 0x000fe400078e0a0e */
[----:B------:R-:W-:Y:S02]  /*4060*/  @!P1 IMAD.IADD R9, R14, 0x1, -R9 ;  /* 0x000000010e099824 */ /* 0x000fe400078e0a09 */
[----:B------:R-:W-:Y:S02]  /*4070*/  @!P1 IMAD R13, R0, R3, R13 ;  /* 0x00000003000d9224 */ /* 0x000fe400078e020d */
[----:B------:R-:W-:Y:S01]  /*4080*/  @!P1 IMAD R8, R9, R10, R8 ;  /* 0x0000000a09089224 */ /* 0x000fe200078e0208 */
[----:B---3--:R-:W-:Y:S06]  /*4090*/  @!P4 BRA `(.L_x_74) ;  /* 0x0000002400a4c947 */ /* 0x008fec0003800000 */
.L_x_125:
[----:B------:R-:W-:Y:S01]  /*40a0*/  PLOP3.LUT P5, PT, P5, P0, PT, 0xf2, 0x2f ;  /* 0x00000000002f781c */ /* 0x000fe20002fa1e72 */
[----:B------:R-:W-:Y:S01]  /*40b0*/  UMOV UR14, 0x0 ;  /* 0x00000000000e7882 */ /* 0x000fe20000000000 */
[----:B------:R-:W-:Y:S01]  /*40c0*/  LOP3.LUT R30, R30, 0x1, RZ, 0x3c, !PT ;  /* 0x000000011e1e7812 */ /* 0x000fe200078e3cff */
[----:B------:R-:W-:Y:S01]  /*40d0*/  UMOV UR15, 0x10000000 ;  /* 0x10000000000f7882 */ /* 0x000fe20000000000 */
[----:B------:R-:W-:Y:S01]  /*40e0*/  UMOV UR12, UR36 ;  /* 0x00000024000c7c82 */ /* 0x000fe20008000000 */
[----:B------:R-:W-:Y:S08]  /*40f0*/  @P3 R2UR UR36, R27 ;  /* 0x000000001b2432ca */ /* 0x000ff000000e0000 */
[----:B-1----:R-:W-:Y:S01]  /*4100*/  @!P5 IADD3 R3, P0, PT, R32, 0x580, RZ ;  /* 0x000005802003d810 */ /* 0x002fe20007f1e0ff */
[----:B------:R-:W-:Y:S01]  /*4110*/  @!P5 IMAD.SHL.U32 R91, R91, 0x40, RZ ;  /* 0x000000405b5bd824 */ /* 0x000fe200078e00ff */
[----:B------:R-:W-:Y:S01]  /*4120*/  VOTEU.ALL UP1, P5 ;  /* 0x0000000000ff7886 */ /* 0x000fe20002820000 */
[----:B------:R-:W-:Y:S01]  /*4130*/  @!P5 IMAD.SHL.U32 R97, R97, 0x40, RZ ;  /* 0x000000406161d824 */ /* 0x000fe200078e00ff */
[----:B------:R-:W-:Y:S01]  /*4140*/  @!P5 R2UR UR8, R3 ;  /* 0x000000000308d2ca */ /* 0x000fe200000e0000 */
[----:B------:R-:W-:Y:S01]  /*4150*/  @!P5 IMAD.X R0, RZ, RZ, R33, P0 ;  /* 0x000000ffff00d224 */ /* 0x000fe200000e0621 */
[----:B------:R-:W-:Y:S01]  /*4160*/  @!P5 R2UR UR10, R91 ;  /* 0x000000005b0ad2ca */ /* 0x000fe200000e0000 */
[----:B------:R-:W-:Y:S01]  /*4170*/  @!UP1 UIADD3 UR9, UPT, UPT, UR6, 0x40, URZ ;  /* 0x0000004006099890 */ /* 0x000fe2000fffe0ff */
[----:B------:R-:W-:Y:S01]  /*4180*/  @!P5 R2UR UR11, R97 ;  /* 0x00000000610bd2ca */ /* 0x000fe200000e0000 */
[----:B------:R-:W-:Y:S01]  /*4190*/  IMAD.IADD R91, R8, 0x1, R79 ;  /* 0x00000001085b7824 */ /* 0x000fe200078e024f */
[----:B------:R-:W-:Y:S01]  /*41a0*/  @!P5 R2UR UR7, R0 ;  /* 0x000000000007d2ca */ /* 0x000fe200000e0000 */
[----:B------:R-:W-:Y:S01]  /*41b0*/  IMAD.IADD R97, R13, 0x1, R90 ;  /* 0x000000010d617824 */ /* 0x000fe200078e025a */
[C---:B------:R-:W-:Y:S04]  /*41c0*/  ISETP.NE.AND P0, PT, R29.reuse, 0x2, PT ;  /* 0x000000021d00780c */ /* 0x040fe80003f05270 */
[----:B------:R-:W-:Y:S01]  /*41d0*/  SEL R3, RZ, 0x1, P0 ;  /* 0x00000001ff037807 */ /* 0x000fe20000000000 */
[----:B------:R-:W-:Y:S01]  /*41e0*/  IMAD.U32 R10, RZ, RZ, UR8 ;  /* 0x00000008ff0a7e24 */ /* 0x000fe2000f8e00ff */
[----:B------:R-:W-:Y:S01]  /*41f0*/  @!UP1 UIADD3 UR8, UPT, UPT, UR6, 0x200, URZ ;  /* 0x0000020006089890 */ /* 0x000fe2000fffe0ff */
[----:B------:R-:W-:Y:S01]  /*4200*/  SEL R29, R29, RZ, P0 ;  /* 0x000000ff1d1d7207 */ /* 0x000fe20000000000 */
[----:B------:R-:W-:Y:S01]  /*4210*/  VOTEU.ALL UP1, P5 ;  /* 0x0000000000ff7886 */ /* 0x000fe20002820000 */
[----:B------:R-:W-:Y:S02]  /*4220*/  LOP3.LUT R28, R28, R3, RZ, 0x3c, !PT ;  /* 0x000000031c1c7212 */ /* 0x000fe400078e3cff */
[----:B------:R-:W-:Y:S01]  /*4230*/  IMAD.U32 R11, RZ, RZ, UR7 ;  /* 0x00000007ff0b7e24 */ /* 0x000fe2000f8e00ff */
[----:B------:R-:W-:Y:S04]  /*4240*/  @!P5 R2UR UR16, R10 ;  /* 0x000000000a10d2ca */ /* 0x000fe800000e0000 */
[----:B------:R-:W-:Y:S11]  /*4250*/  @!P5 R2UR UR17, R11 ;  /* 0x000000000b11d2ca */ /* 0x000ff600000e0000 */
[----:B------:R-:W-:Y:S02]  /*4260*/  @!UPT UIADD3 URZ, UPT, UPT, URZ, URZ, URZ ;  /* 0x000000fffffff290 */ /* 0x000fe4000fffe0ff */
[----:B------:R3:W-:Y:S01]  /*4270*/  @!UP1 UTMALDG.3D [UR8], [UR16], desc[UR14] ;  /* 0x00000e08100095b4 */ /* 0x0007e20008011000 */
[----:B------:R3:W-:Y:S01]  /*4280*/  @!P5 SYNCS.ARRIVE.TRANS64.RED.A0TR RZ, [UR6+0x40], R25 ;  /* 0x00004019ffffd9a7 */ /* 0x0007e20008300406 */
[----:B------:R-:W-:Y:S01]  /*4290*/  UPLOP3.LUT UP1, UPT, UPT, UPT, UPT, 0x80, 0x8 ;  /* 0x000000000008789c */ /* 0x000fe20003f2f070 */
[----:B------:R-:W-:Y:S01]  /*42a0*/  SYNCS.ARRIVE.TRANS64.RED.A1T0 RZ, [UR37], RZ ;  /* 0x000000ffffff79a7 */ /* 0x000fe20008100425 */
[----:B------:R-:W-:Y:S09]  /*42b0*/  @P3 BRA `(.L_x_75) ;  /* 0xfffffff400b43947 */ /* 0x000ff2000383ffff */
[----:B------:R-:W-:Y:S07]  /*42c0*/  MOV R0, UR6 ;  /* 0x0000000600007c02 */ /* 0x000fee0008000f00 */
.L_x_76:
[----:B-1----:R-:W-:-:S04]  /*42d0*/  SHF.L.U32 R3, R30, 0x1f, RZ ;  /* 0x0000001f1e037819 */ /* 0x002fc800000006ff */
[----:B------:R1:W2:Y:S03]  /*42e0*/  SYNCS.PHASECHK.TRANS64.TRYWAIT P0, [R0+URZ+0x48], R3 ;  /* 0x00004803000075a7 */ /* 0x0002a600080011ff */
[----:B--2---:R-:W-:Y:S05]  /*42f0*/  @!P0 NANOSLEEP.SYNCS 0x989680 ;  /* 0x009896800000895d */ /* 0x004fea0003900000 */
[----:B------:R-:W2:Y:S02]  /*4300*/  @!P0 SYNCS.PHASECHK.TRANS64 P0, [R0+URZ+0x48], R3 ;  /* 0x00004803000085a7 */ /* 0x000ea400080010ff */
[----:B--23--:R-:W-:Y:S05]  /*4310*/  @P0 EXIT ;  /* 0x000000000000094d */ /* 0x00cfea0003800000 */
[----:B------:R-:W-:Y:S05]  /*4320*/  BRA `(.L_x_76) ;  /* 0xfffffffc00e87947 */ /* 0x000fea000383ffff */
.L_x_67:
[----:B------:R-:W-:-:S06]  /*4330*/  UISETP.GE.AND UP1, UPT, UR8, 0x4, UPT ;  /* 0x000000040800788c */ /* 0x000fcc000bf26270 */
[----:B------:R-:W-:-:S13]  /*4340*/  PLOP3.LUT P0, PT, PT, PT, UP1, 0x80, 0x8 ;  /* 0x000000000008781c */ /* 0x000fda0003f0f018 */
[----:B------:R-:W-:Y:S05]  /*4350*/  @!P0 EXIT ;  /* 0x000000000000894d */ /* 0x000fea0003800000 */
[----:B------:R-:W-:Y:S01]  /*4360*/  BAR.SYNC.DEFER_BLOCKING 0x6, 0xa0 ;  /* 0x0182800000007b1d */ /* 0x000fe20000010000 */
[C---:B------:R-:W-:Y:S02]  /*4370*/  IMAD.SHL.U32 R5, R101.reuse, 0x40, RZ ;  /* 0x0000004065057824 */ /* 0x040fe400078e00ff */
[----:B------:R-:W-:Y:S02]  /*4380*/  HFMA2 R111, -RZ, RZ, 0, 0 ;  /* 0x00000000ff6f7431 */ /* 0x000fe400000001ff */
[C---:B------:R-:W-:Y:S01]  /*4390*/  IMAD.SHL.U32 R0, R101.reuse, 0x20, RZ ;  /* 0x0000002065007824 */ /* 0x040fe200078e00ff */
[----:B------:R-:W-:Y:S01]  /*43a0*/  CS2R R106, SRZ ;  /* 0x00000000006a7805 */ /* 0x000fe2000001ff00 */
[----:B------:R-:W-:Y:S01]  /*43b0*/  IMAD.SHL.U32 R2, R101, 0x2, RZ ;  /* 0x0000000265027824 */ /* 0x000fe200078e00ff */
[----:B------:R-:W-:Y:S01]  /*43c0*/  UMOV UR43, 0x400 ;  /* 0x00000400002b7882 */ /* 0x000fe20000000000 */
[----:B------:R-:W1:Y:S01]  /*43d0*/  LDC R99, c[0x0][0x370] ;  /* 0x0000dc00ff637b82 */ /* 0x000e620000000800 */
[----:B------:R-:W-:Y:S01]  /*43e0*/  ULEA UR43, UR37, UR43, 0x18 ;  /* 0x0000002b252b7291 */ /* 0x000fe2000f8ec0ff */
[----:B------:R-:W-:Y:S01]  /*43f0*/  LOP3.LUT R7, R5, 0x180, RZ, 0xc0, !PT ;  /* 0x0000018005077812 */ /* 0x000fe200078ec0ff */
[C---:B------:R-:W-:Y:S01]  /*4400*/  IMAD.SHL.U32 R103, R101.reuse, 0x8, RZ ;  /* 0x0000000865677824 */ /* 0x040fe200078e00ff */
[----:B------:R-:W-:Y:S01]  /*4410*/  LOP3.LUT R0, R0, 0xc00, RZ, 0xc0, !PT ;  /* 0x00000c0000007812 */ /* 0x000fe200078ec0ff */
[----:B------:R-:W-:Y:S01]  /*4420*/  IMAD.U32 R46, R101, 0x10000, RZ ;  /* 0x00010000652e7824 */ /* 0x000fe200078e00ff */
[----:B------:R-:W-:Y:S01]  /*4430*/  LOP3.LUT R2, R7, 0x20, R2, 0xf8, !PT ;  /* 0x0000002007027812 */ /* 0x000fe200078ef802 */
[----:B------:R-:W-:Y:S01]  /*4440*/  UIADD3 UR4, UPT, UPT, UR43, 0x1200, URZ ;  /* 0x000012002b047890 */ /* 0x000fe2000fffe0ff */
[----:B------:R-:W2:Y:S01]  /*4450*/  LDC R42, c[0x0][0xb0c] ;  /* 0x0002c300ff2a7b82 */ /* 0x000ea20000000800 */
[----:B------:R-:W-:Y:S01]  /*4460*/  LOP3.LUT R0, R0, 0x40, R5, 0xf8, !PT ;  /* 0x0000004000007812 */ /* 0x000fe200078ef805 */
[----:B------:R-:W-:Y:S01]  /*4470*/  IMAD.MOV.U32 R44, RZ, RZ, RZ ;  /* 0x000000ffff2c7224 */ /* 0x000fe200078e00ff */
[----:B------:R-:W-:Y:S01]  /*4480*/  LOP3.LUT R103, R2, 0x30, R103, 0x78, !PT ;  /* 0x0000003002677812 */ /* 0x000fe200078e7867 */
[----:B------:R-:W-:Y:S01]  /*4490*/  IMAD.MOV.U32 R108, RZ, RZ, RZ ;  /* 0x000000ffff6c7224 */ /* 0x000fe200078e00ff */
[----:B------:R-:W-:Y:S01]  /*44a0*/  LOP3.LUT R0, R0, 0x200, R5, 0xf8, !PT ;  /* 0x0000020000007812 */ /* 0x000fe200078ef805 */
[----:B------:R-:W-:Y:S01]  /*44b0*/  IMAD.SHL.U32 R5, R101, 0x10, RZ ;  /* 0x0000001065057824 */ /* 0x000fe200078e00ff */
[----:B------:R-:W-:Y:S01]  /*44c0*/  LOP3.LUT R46, R46, 0x600000, RZ, 0xc0, !PT ;  /* 0x006000002e2e7812 */ /* 0x000fe200078ec0ff */
[----:B------:R-:W4:Y:S01]  /*44d0*/  LDC R98, c[0x0][0xb20] ;  /* 0x0002c800ff627b82 */ /* 0x000f220000000800 */
[----:B------:R-:W3:Y:S01]  /*44e0*/  LDS R3, [UR43+0x110] ;  /* 0x0001102bff037984 */ /* 0x000ee20008000800 */
[----:B------:R-:W-:Y:S01]  /*44f0*/  LOP3.LUT R103, R0, R103, RZ, 0xfc, !PT ;  /* 0x0000006700677212 */ /* 0x000fe200078efcff */
[----:B------:R-:W-:Y:S01]  /*4500*/  IMAD.U32 R109, RZ, RZ, UR4 ;  /* 0x00000004ff6d7e24 */ /* 0x000fe2000f8e00ff */
[----:B------:R-:W-:Y:S01]  /*4510*/  LOP3.LUT R5, R5, 0x20, RZ, 0xc0, !PT ;  /* 0x0000002005057812 */ /* 0x000fe200078ec0ff */
[----:B------:R-:W1:Y:S01]  /*4520*/  LDCU.64 UR46, c[0x0][0x348] ;  /* 0x00006900ff2e77ac */ /* 0x000e620008000a00 */
[----:B------:R-:W-:-:S02]  /*4530*/  IADD3 R102, PT, PT, R103, UR43, RZ ;  /* 0x0000002b67667c10 */ /* 0x000fc4000fffe0ff */
[----:B------:R-:W1:Y:S01]  /*4540*/  LDC R41, c[0x0][0xb30] ;  /* 0x0002cc00ff297b82 */ /* 0x000e620000000800 */
[----:B------:R-:W1:Y:S01]  /*4550*/  LDCU.64 UR38, c[0x0][0x888] ;  /* 0x00011100ff2677ac */ /* 0x000e620008000a00 */
[----:B------:R-:W-:Y:S01]  /*4560*/  IADD3 R102, PT, PT, -R5, 0x200, R102 ;  /* 0x0000020005667810 */ /* 0x000fe20007ffe166 */
[----:B------:R-:W-:-:S05]  /*4570*/  UIADD3 UR42, UPT, UPT, UR43, 0x200, URZ ;  /* 0x000002002b2a7890 */ /* 0x000fca000fffe0ff */
[----:B------:R-:W1:Y:S08]  /*4580*/  LDC.64 R88, c[0x0][0xb10] ;  /* 0x0002c400ff587b82 */ /* 0x000e700000000a00 */
[----:B------:R-:W1:Y:S08]  /*4590*/  LDC.64 R38, c[0x0][0xb18] ;  /* 0x0002c600ff267b82 */ /* 0x000e700000000a00 */
[----:B------:R-:W1:Y:S08]  /*45a0*/  LDC.64 R84, c[0x0][0x888] ;  /* 0x00022200ff547b82 */ /* 0x000e700000000a00 */
[----:B------:R-:W1:Y:S01]  /*45b0*/  LDC.64 R36, c[0x0][0xb28] ;  /* 0x0002ca00ff247b82 */ /* 0x000e620000000a00 */
[----:B---3--:R-:W-:-:S07]  /*45c0*/  IMAD.IADD R46, R3, 0x1, R46 ;  /* 0x00000001032e7824 */ /* 0x008fce00078e022e */
[----:B------:R-:W3:Y:S08]  /*45d0*/  LDC.64 R86, c[0x0][0x890] ;  /* 0x00022400ff567b82 */ /* 0x000ef00000000a00 */
[----:B------:R-:W1:Y:S08]  /*45e0*/  LDC.64 R82, c[0x0][0x8b0] ;  /* 0x00022c00ff527b82 */ /* 0x000e700000000a00 */
[----:B------:R-:W1:Y:S08]  /*45f0*/  LDC.64 R80, c[0x0][0x8a8] ;  /* 0x00022a00ff507b82 */ /* 0x000e700000000a00 */
[----:B--2-4-:R-:W1:Y:S02]  /*4600*/  LDC R100, c[0x0][0x374] ;  /* 0x0000dd00ff647b82 */ /* 0x014e640000000800 */
.L_x_94:
[----:B------:R-:W-:Y:S02]  /*4610*/  LEA R0, R111, UR43, 0x3 ;  /* 0x0000002b6f007c11 */ /* 0x000fe4000f8e18ff */
[----:B------:R-:W-:Y:S02]  /*4620*/  SHF.L.U32 R3, R107, 0x1f, RZ ;  /* 0x0000001f6b037819 */ /* 0x000fe400000006ff */
[----:B------:R-:W-:Y:S02]  /*4630*/  LEA R16, R111, UR43, 0x4 ;  /* 0x0000002b6f107c11 */ /* 0x000fe4000f8e20ff */
[----:B--2---:R-:W2:Y:S02]  /*4640*/  SYNCS.PHASECHK.TRANS64.TRYWAIT P0, [R0+URZ+0x60], R3 ;  /* 0x00006003000075a7 */ /* 0x004ea400080011ff */
[----:B-12---:R-:W-:Y:S05]  /*4650*/  @!P0 BRA `(.L_x_77) ;  /* 0x00000020004c8947 */ /* 0x006fea0003800000 */
.L_x_126:
[----:B------:R-:W4:Y:S01]  /*4660*/  LDC.64 R12, c[0x0][0xb10] ;  /* 0x0002c400ff0c7b82 */ /* 0x000f220000000a00 */
[----:B------:R-:W3:Y:S01]  /*4670*/  LDS.128 R16, [R16+0xf0] ;  /* 0x0000f00010107984 */ /* 0x000ee20000000c00 */
[----:B-1----:R-:W-:Y:S01]  /*4680*/  ISETP.NE.AND P1, PT, R41, 0x1, PT ;  /* 0x000000012900780c */ /* 0x002fe20003f25270 */
[----:B--2---:R-:W-:Y:S01]  /*4690*/  VIADD R0, R0, 0x70 ;  /* 0x0000007000007836 */ /* 0x004fe20000000000 */
[----:B------:R-:W-:Y:S04]  /*46a0*/  ISETP.GE.AND P0, PT, R40, 0x1, PT ;  /* 0x000000012800780c */ /* 0x000fe80003f06270 */
[----:B------:R-:W1:Y:S01]  /*46b0*/  LDC.64 R10, c[0x0][0xb18] ;  /* 0x0002c600ff0a7b82 */ /* 0x000e620000000a00 */
[----:B------:R-:W-:Y:S01]  /*46c0*/  PRMT R0, RZ, 0x654, R0 ;  /* 0x00000654ff007816 */ /* 0x000fe20000000000 */
[----:B------:R-:W-:Y:S01]  /*46d0*/  @!PT LDS RZ, [RZ] ;  /* 0x00000000fffff984 */ /* 0x000fe20000000800 */
[----:B------:R-:W-:Y:S01]  /*46e0*/  @!PT LDS RZ, [RZ] ;  /* 0x00000000fffff984 */ /* 0x000fe20000000800 */
[----:B------:R-:W-:Y:S01]  /*46f0*/  @!PT LDS RZ, [RZ] ;  /* 0x00000000fffff984 */ /* 0x000fe20000000800 */
[----:B------:R-:W-:Y:S01]  /*4700*/  @!PT LDS RZ, [RZ] ;  /* 0x00000000fffff984 */ /* 0x000fe20000000800 */
[----:B------:R2:W-:Y:S06]  /*4710*/  MEMBAR.ALL.CTA ;  /* 0x0000000000007992 */ /* 0x0005ec0000008000 */
[----:B--2---:R-:W2:Y:S01]  /*4720*/  FENCE.VIEW.ASYNC.S ;  /* 0x00000000000073c6 */ /* 0x004ea20000000000 */
[----:B------:R-:W1:Y:S08]  /*4730*/  @!P1 LDC R14, c[0x0][0xb20] ;  /* 0x0002c800ff0e9b82 */ /* 0x000e700000000800 */
[----:B------:R-:W1:Y:S01]  /*4740*/  @!P1 LDC R9, c[0x0][0xb0c] ;  /* 0x0002c300ff099b82 */ /* 0x000e620000000800 */
[----:B--2---:R2:W-:Y:S01]  /*4750*/  SYNCS.ARRIVE.TRANS64.RED.A1T0 RZ, [R0+URZ], RZ ;  /* 0x000000ff00ff79a7 */ /* 0x0045e200081004ff */
[----:B---3--:R-:W-:Y:S04]  /*4760*/  LOP3.LUT P4, RZ, R18, 0x1, RZ, 0xc0, !PT ;  /* 0x0000000112ff7812 */ /* 0x008fe8000788c0ff */
[----:B------:R-:W-:Y:S09]  /*4770*/  P2R R110, PR, RZ, 0x10 ;  /* 0x00000010ff6e7803 */ /* 0x000ff20000000000 */
[----:B------:R-:W-:Y:S02]  /*4780*/  @P4 MOV R45, R16 ;  /* 0x00000010002d4202 */ /* 0x000fe40000000f00 */
[----:B------:R-:W-:Y:S01]  /*4790*/  @P4 LOP3.LUT R43, R17, 0xffff, RZ, 0xc0, !PT ;  /* 0x0000ffff112b4812 */ /* 0x000fe200078ec0ff */
[----:B--2-4-:R-:W-:Y:S06]  /*47a0*/  @!P0 BRA `(.L_x_78) ;  /* 0x0000000000a48947 */ /* 0x014fec0003800000 */
[----:B------:R-:W-:Y:S01]  /*47b0*/  IMAD.HI.U32 R21, R100, R39, RZ ;  /* 0x0000002764157227 */ /* 0x000fe200078e00ff */
[----:B------:R-:W-:Y:S02]  /*47c0*/  ISETP.NE.AND P0, PT, R38, 0x1, PT ;  /* 0x000000012600780c */ /* 0x000fe40003f05270 */
[----:B------:R-:W-:Y:S01]  /*47d0*/  ISETP.NE.AND P2, PT, R40, 0x1, PT ;  /* 0x000000012800780c */ /* 0x000fe20003f45270 */
[----:B------:R-:W-:Y:S01]  /*47e0*/  IMAD.HI.U32 R20, R99, R88, RZ ;  /* 0x0000005863147227 */ /* 0x000fe200078e00ff */
[----:B------:R-:W-:Y:S02]  /*47f0*/  SHF.R.U32.HI R21, RZ, R98, R21 ;  /* 0x00000062ff157219 */ /* 0x000fe40000011615 */
[----:B------:R-:W-:Y:S01]  /*4800*/  ISETP.NE.AND P3, PT, R42, 0x1, PT ;  /* 0x000000012a00780c */ /* 0x000fe20003f65270 */
[----:B------:R-:W-:Y:S01]  /*4810*/  IMAD.HI.U32 R24, R45, R88, RZ ;  /* 0x000000582d187227 */ /* 0x000fe200078e00ff */
[----:B------:R-:W-:Y:S02]  /*4820*/  SHF.R.U32.HI R20, RZ, R89, R20 ;  /* 0x00000059ff147219 */ /* 0x000fe40000011614 */
[----:B------:R-:W-:Y:S01]  /*4830*/  SEL R3, R100, R21, !P0 ;  /* 0x0000001564037207 */ /* 0x000fe20004000000 */
[----:B------:R-:W-:Y:S01]  /*4840*/  IMAD.HI.U32 R21, R43, R39, RZ ;  /* 0x000000272b157227 */ /* 0x000fe200078e00ff */
[----:B------:R-:W-:Y:S02]  /*4850*/  SEL R7, R99, R20, !P3 ;  /* 0x0000001463077207 */ /* 0x000fe40005800000 */
[----:B------:R-:W-:Y:S01]  /*4860*/  SHF.R.U32.HI R24, RZ, R89, R24 ;  /* 0x00000059ff187219 */ /* 0x000fe20000011618 */
[-C--:B------:R-:W-:Y:S04]  /*4870*/  IMAD.HI.U32 R20, R3, R36.reuse, RZ ;  /* 0x0000002403147227 */ /* 0x080fe800078e00ff */
[----:B------:R-:W-:Y:S01]  /*4880*/  IMAD.HI.U32 R22, R7, R36, RZ ;  /* 0x0000002407167227 */ /* 0x000fe200078e00ff */
[-C--:B------:R-:W-:Y:S02]  /*4890*/  @P2 SHF.R.U32.HI R3, RZ, R37.reuse, R20 ;  /* 0x00000025ff032219 */ /* 0x080fe40000011614 */
[----:B------:R-:W-:Y:S02]  /*48a0*/  SHF.R.U32.HI R20, RZ, R98, R21 ;  /* 0x00000062ff147219 */ /* 0x000fe40000011615 */
[----:B------:R-:W-:Y:S01]  /*48b0*/  @P2 SHF.R.U32.HI R7, RZ, R37, R22 ;  /* 0x00000025ff072219 */ /* 0x000fe20000011616 */
[C---:B------:R-:W-:Y:S01]  /*48c0*/  IMAD R2, R40.reuse, R3, RZ ;  /* 0x0000000328027224 */ /* 0x040fe200078e02ff */
[----:B------:R-:W-:Y:S02]  /*48d0*/  SEL R5, R43, R20, !P0 ;  /* 0x000000142b057207 */ /* 0x000fe40004000000 */
[----:B------:R-:W-:Y:S01]  /*48e0*/  SEL R3, R45, R24, !P3 ;  /* 0x000000182d037207 */ /* 0x000fe20005800000 */
[----:B------:R-:W-:Y:S01]  /*48f0*/  IMAD R4, R40, R7, RZ ;  /* 0x0000000728047224 */ /* 0x000fe200078e02ff */
[C---:B------:R-:W-:Y:S01]  /*4900*/  ISETP.GE.AND P0, PT, R5.reuse, R2, PT ;  /* 0x000000020500720c */ /* 0x040fe20003f06270 */
[----:B------:R-:W-:Y:S03]  /*4910*/  IMAD.HI.U32 R6, R5, R36, RZ ;  /* 0x0000002405067227 */ /* 0x000fe600078e00ff */
[----:B------:R-:W-:Y:S01]  /*4920*/  ISETP.GE.OR P0, PT, R3, R4, P0 ;  /* 0x000000040300720c */ /* 0x000fe20000706670 */
[----:B------:R-:W-:Y:S01]  /*4930*/  IMAD.MOV R4, RZ, RZ, -R3 ;  /* 0x000000ffff047224 */ /* 0x000fe200078e0a03 */
[-C--:B------:R-:W-:Y:S03]  /*4940*/  SHF.R.U32.HI R6, RZ, R37.reuse, R6 ;  /* 0x00000025ff067219 */ /* 0x080fe60000011606 */
[----:B------:R-:W-:Y:S01]  /*4950*/  IMAD R45, R42, R4, R45 ;  /* 0x000000042a2d7224 */ /* 0x000fe200078e022d */
[----:B------:R-:W-:Y:S05]  /*4960*/  SEL R15, R5, R6, !P2 ;  /* 0x00000006050f7207 */ /* 0x000fea0005000000 */
[----:B------:R-:W-:Y:S02]  /*4970*/  IMAD.MOV R6, RZ, RZ, -R15 ;  /* 0x000000ffff067224 */ /* 0x000fe400078e0a0f */
[C---:B------:R-:W-:Y:S04]  /*4980*/  @!P0 IMAD.HI.U32 R2, R3.reuse, R36, RZ ;  /* 0x0000002403028227 */ /* 0x040fe800078e00ff */
[----:B------:R-:W-:Y:S01]  /*4990*/  IMAD R6, R40, R6, R5 ;  /* 0x0000000628067224 */ /* 0x000fe200078e0205 */
[----:B------:R-:W-:Y:S04]  /*49a0*/  @!P0 SHF.R.U32.HI R2, RZ, R37, R2 ;  /* 0x00000025ff028219 */ /* 0x000fe80000011602 */
[----:B------:R-:W-:Y:S02]  /*49b0*/  @!P0 SEL R0, R3, R2, !P2 ;  /* 0x0000000203008207 */ /* 0x000fe40005000000 */
[----:B------:R-:W-:Y:S02]  /*49c0*/  IADD3 R2, PT, PT, -R5, RZ, RZ ;  /* 0x000000ff05027210 */ /* 0x000fe40007ffe1ff */
[----:B------:R-:W-:Y:S01]  /*49d0*/  @!P0 IADD3 R8, PT, PT, R15, -R0, RZ ;  /* 0x800000000f088210 */ /* 0x000fe20007ffe0ff */
[----:B------:R-:W-:Y:S02]  /*49e0*/  @!P0 IMAD R0, R7, R6, R0 ;  /* 0x0000000607008224 */ /* 0x000fe400078e0200 */
[----:B------:R-:W-:Y:S02]  /*49f0*/  IMAD R43, R38, R2, R43 ;  /* 0x00000002262b7224 */ /* 0x000fe400078e022b */
[----:B------:R-:W-:Y:S02]  /*4a00*/  @!P0 IMAD R5, R8, R40, R3 ;  /* 0x0000002808058224 */ /* 0x000fe400078e0203 */
[----:B------:R-:W-:Y:S04]  /*4a10*/  @!P0 IMAD.MOV.U32 R3, RZ, RZ, R0 ;  /* 0x000000ffff038224 */ /* 0x000fe800078e0000 */
[----:B------:R-:W-:Y:S02]  /*4a20*/  IMAD R45, R3, R42, R45 ;  /* 0x0000002a032d7224 */ /* 0x000fe400078e022d */
[----:B------:R-:W-:Y:S07]  /*4a30*/  IMAD R43, R5, R38, R43 ;  /* 0x00000026052b7224 */ /* 0x000fee00078e022b */
.L_x_78:
[----:B------:R-:W-:Y:S01]  /*4a40*/  @!P1 IMAD.HI.U32 R0, R45, R12, RZ ;  /* 0x0000000c2d009227 */ /* 0x000fe200078e00ff */
[----:B-1----:R-:W-:Y:S01]  /*4a50*/  @!P1 ISETP.NE.AND P0, PT, R10, 0x1, PT ;  /* 0x000000010a00980c */ /* 0x002fe20003f05270 */
[----:B------:R-:W-:Y:S01]  /*4a60*/  ULOP3.LUT UP0, URZ, UR42, 0x1b0, URZ, 0xc0, !UPT ;  /* 0x000001b02aff7892 */ /* 0x000fe2000f80c0ff */
[----:B------:R-:W-:Y:S01]  /*4a70*/  @!P1 ISETP.NE.AND P2, PT, R9, 0x1, PT ;  /* 0x000000010900980c */ /* 0x000fe20003f45270 */
[----:B------:R-:W-:Y:S01]  /*4a80*/  @!P1 IMAD.HI.U32 R3, R43, R11, RZ ;  /* 0x0000000b2b039227 */ /* 0x000fe200078e00ff */
[----:B------:R-:W-:Y:S02]  /*4a90*/  @!P1 SHF.R.U32.HI R0, RZ, R13, R0 ;  /* 0x0000000dff009219 */ /* 0x000fe40000011600 */
[----:B------:R-:W-:Y:S01]  /*4aa0*/  @P4 SHF.R.U32.HI R105, RZ, 0x10, R17 ;  /* 0x00000010ff694819 */ /* 0x000fe20000011611 */
[----:B------:R-:W-:Y:S01]  /*4ab0*/  VIADD R111, R111, 0x1 ;  /* 0x000000016f6f7836 */ /* 0x000fe20000000000 */
[----:B------:R-:W-:Y:S02]  /*4ac0*/  @!P1 SHF.R.U32.HI R2, RZ, R14, R3 ;  /* 0x0000000eff029219 */ /* 0x000fe40000011603 */
[----:B------:R-:W-:Y:S02]  /*4ad0*/  @!P1 SEL R3, R45, R0, !P2 ;  /* 0x000000002d039207 */ /* 0x000fe40005000000 */
[----:B------:R-:W-:Y:S05]  /*4ae0*/  @!P1 SEL R2, R43, R2, !P0 ;  /* 0x000000022b029207 */ /* 0x000fea0004000000 */
[----:B------:R-:W-:Y:S02]  /*4af0*/  @!P1 IMAD.IADD R0, R2, 0x1, -R3 ;  /* 0x0000000102009824 */ /* 0x000fe400078e0a03 */
[----:B------:R-:W-:Y:S02]  /*4b00*/  @!P1 IMAD.IADD R2, R3, 0x1, -R2 ;  /* 0x0000000103029824 */ /* 0x000fe400078e0a02 */
[----:B------:R-:W-:Y:S02]  /*4b10*/  @!P1 IMAD R45, R0, R9, R45 ;  /* 0x00000009002d9224 */ /* 0x000fe400078e022d */
[----:B------:R-:W-:Y:S01]  /*4b20*/  @!P1 IMAD R43, R2, R10, R43 ;  /* 0x0000000a022b9224 */ /* 0x000fe200078e022b */
[----:B------:R-:W-:Y:S06]  /*4b30*/  BRA.U !UP0, `(.L_x_79) ;  /* 0x0000000108407547 */ /* 0x000fec000b800000 */
[----:B------:R-:W1:Y:S01]  /*4b40*/  LDCU.64 UR8, c[0x4][0x80] ;  /* 0x01001000ff0877ac */ /* 0x000e620008000a00 */
[----:B------:R-:W-:Y:S01]  /*4b50*/  MOV R3, 0x0 ;  /* 0x0000000000037802 */ /* 0x000fe20000000f00 */
[----:B------:R-:W-:Y:S02]  /*4b60*/  HFMA2 R12, -RZ, RZ, 0, 5.9604644775390625e-08 ;  /* 0x00000001ff0c7431 */ /* 0x000fe400000001ff */
[----:B------:R-:W-:Y:S02]  /*4b70*/  IMAD.MOV.U32 R8, RZ, RZ, 0x70 ;  /* 0x00000070ff087424 */ /* 0x000fe400078e00ff */
[----:B------:R-:W-:Y:S01]  /*4b80*/  IMAD.MOV.U32 R13, RZ, RZ, RZ ;  /* 0x000000ffff0d7224 */ /* 0x000fe200078e00ff */
[----:B------:R-:W2:Y:S01]  /*4b90*/  LDCU.64 UR6, c[0x4][0x88] ;  /* 0x01001100ff0677ac */ /* 0x000ea20008000a00 */
[----:B------:R-:W3:Y:S01]  /*4ba0*/  LDC.64 R2, c[0x4][R3] ;  /* 0x0100000003027b82 */ /* 0x000ee20000000a00 */
[----:B------:R-:W4:Y:S01]  /*4bb0*/  LDCU.64 UR4, c[0x4][0x8] ;  /* 0x01000100ff0477ac */ /* 0x000f220008000a00 */
[----:B-1----:R-:W-:Y:S01]  /*4bc0*/  MOV R5, UR9 ;  /* 0x0000000900057c02 */ /* 0x002fe20008000f00 */
[----:B------:R-:W-:Y:S01]  /*4bd0*/  IMAD.U32 R4, RZ, RZ, UR8 ;  /* 0x00000008ff047e24 */ /* 0x000fe2000f8e00ff */
[----:B--2---:R-:W-:Y:S01]  /*4be0*/  MOV R7, UR7 ;  /* 0x0000000700077c02 */ /* 0x004fe20008000f00 */
[----:B------:R-:W-:Y:S01]  /*4bf0*/  IMAD.U32 R6, RZ, RZ, UR6 ;  /* 0x00000006ff067e24 */ /* 0x000fe2000f8e00ff */
[----:B----4-:R-:W-:Y:S01]  /*4c00*/  MOV R11, UR5 ;  /* 0x00000005000b7c02 */ /* 0x010fe20008000f00 */
[----:B------:R-:W-:Y:S02]  /*4c10*/  IMAD.U32 R10, RZ, RZ, UR4 ;  /* 0x00000004ff0a7e24 */ /* 0x000fe4000f8e00ff */
[----:B------:R-:W-:Y:S07]  /*4c20*/  LEPC R20, `(.L_x_79) ;  /* 0x000000001014794e */ /* 0x000fee0000000000 */
[----:B---3-5:R-:W-:Y:S05]  /*4c30*/  CALL.ABS.NOINC R2 ;  /* 0x0000000002007343 */ /* 0x028fea0003c00000 */
.L_x_79:
[----:B------:R-:W-:Y:S01]  /*4c40*/  LOP3.LUT P0, RZ, R109, 0x1b0, RZ, 0xc0, !PT ;  /* 0x000001b06dff7812 */ /* 0x000fe2000780c0ff */
[----:B------:R-:W-:Y:S11]  /*4c50*/  BSSY.RECONVERGENT B6, `(.L_x_80) ;  /* 0x0000013000067945 */ /* 0x000ff60003800200 */
[----:B------:R-:W-:Y:S01]  /*4c60*/  @!UPT UIADD3 URZ, UPT, UPT, URZ, URZ, URZ ;  /* 0x000000fffffff290 */ /* 0x000fe2000fffe0ff */
[----:B------:R-:W-:Y:S05]  /*4c70*/  @!P0 BRA `(.L_x_81) ;  /* 0x0000000000408947 */ /* 0x000fea0003800000 */
        /* <DEDUP_REMOVED lines=16> */
.L_x_81:
[----:B------:R-:W-:Y:S05]  /*4d80*/  BSYNC.RECONVERGENT B6 ;  /* 0x0000000000067941 */ /* 0x000fea0003800200 */
.L_x_80:
[----:B------:R-:W-:Y:S01]  /*4d90*/  ISETP.NE.U32.AND P3, PT, R86, RZ, PT ;  /* 0x000000ff5600720c */ /* 0x000fe20003f65070 */
[----:B------:R-:W-:Y:S01]  /*4da0*/  UISETP.NE.AND UP1, UPT, UR44, URZ, UPT ;  /* 0x000000ff2c00728c */ /* 0x000fe2000bf25270 */
[----:B------:R-:W-:Y:S02]  /*4db0*/  ISETP.NE.U32.AND P4, PT, R82, RZ, PT ;  /* 0x000000ff5200720c */ /* 0x000fe40003f85070 */
[----:B------:R-:W-:Y:S02]  /*4dc0*/  ISETP.NE.AND.EX P3, PT, R87, RZ, PT, P3 ;  /* 0x000000ff5700720c */ /* 0x000fe40003f65330 */
[----:B------:R-:W-:Y:S02]  /*4dd0*/  PLOP3.LUT P1, PT, PT, PT, PT, 0x8, 0x80 ;  /* 0x000000000080781c */ /* 0x000fe40003f2e170 */
[----:B------:R-:W-:Y:S02]  /*4de0*/  PLOP3.LUT P0, PT, PT, PT, UP1, 0x80, 0x8 ;  /* 0x000000000008781c */ /* 0x000fe40003f0f018 */
[----:B------:R-:W-:Y:S02]  /*4df0*/  ISETP.NE.AND.EX P4, PT, R83, RZ, PT, P4 ;  /* 0x000000ff5300720c */ /* 0x000fe40003f85340 */
[----:B------:R-:W1:Y:S09]  /*4e00*/  @UP1 LDCU.64 UR4, c[0x0][0x888] ;  /* 0x00011100ff0417ac */ /* 0x000e720008000a00 */
[----:B------:R-:W-:Y:S01]  /*4e10*/  @P0 PLOP3.LUT P1, PT, P3, PT, PT, 0x80, 0x8 ;  /* 0x000000000008081c */ /* 0x000fe20001f2f070 */
[----:B-1----:R-:W-:Y:S04]  /*4e20*/  @UP1 UISETP.NE.U32.AND UP0, UPT, UR4, URZ, UPT ;  /* 0x000000ff0400128c */ /* 0x002fe8000bf05070 */
[----:B------:R-:W-:Y:S04]  /*4e30*/  @UP1 UISETP.NE.AND.EX UP0, UPT, UR5, URZ, UPT, UP0 ;  /* 0x000000ff0500128c */ /* 0x000fe8000bf05300 */
[----:B------:R-:W-:Y:S01]  /*4e40*/  @UP1 USEL UR4, URZ, 0xffffffff, UP0 ;  /* 0xffffffffff041887 */ /* 0x000fe20008000000 */
[----:B------:R-:W-:Y:S11]  /*4e50*/  @!P3 BRA `(.L_x_82) ;  /* 0x00000000002cb947 */ /* 0x000ff60003800000 */
[----:B------:R-:W-:Y:S01]  /*4e60*/  ISETP.NE.U32.AND P2, PT, R84, RZ, PT ;  /* 0x000000ff5400720c */ /* 0x000fe20003f45070 */
[----:B------:R-:W-:Y:S03]  /*4e70*/  IMAD.MOV.U32 R96, RZ, RZ, 0x1 ;  /* 0x00000001ff607424 */ /* 0x000fe600078e00ff */
[----:B------:R-:W-:Y:S11]  /*4e80*/  ISETP.NE.AND.EX P2, PT, R85, RZ, PT, P2 ;  /* 0x000000ff5500720c */ /* 0x000ff60003f45320 */
[----:B------:R-:W-:Y:S02]  /*4e90*/  @!UPT UIADD3 URZ, UPT, UPT, URZ, URZ, URZ ;  /* 0x000000fffffff290 */ /* 0x000fe4000fffe0ff */
[----:B------:R-:W1:Y:S01]  /*4ea0*/  @P2 LDC.64 R2, c[0x0][0x888] ;  /* 0x00022200ff022b82 */ /* 0x000e620000000a00 */
[----:B------:R-:W-:Y:S04]  /*4eb0*/  @P2 IMAD R0, R86, UR36, RZ ;  /* 0x0000002456002c24 */ /* 0x000fe8000f8e02ff */
[----:B-1----:R-:W-:Y:S04]  /*4ec0*/  @P2 IMAD.WIDE R2, R0, 0x4, R2 ;  /* 0x0000000400022825 */ /* 0x002fe800078e0202 */
[----:B------:R-:W-:Y:S01]  /*4ed0*/  HFMA2 R0, -RZ, RZ, 0, 5.9604644775390625e-08 ;  /* 0x00000001ff007431 */ /* 0x000fe200000001ff */
[----:B-----5:R1:W5:Y:S04]  /*4ee0*/  @P2 LDG.E R49, desc[UR40][R2.64] ;  /* 0x0000002802312981 */ /* 0x020368000c1e1900 */
[----:B------:R-:W-:Y:S01]  /*4ef0*/  @!P2 PRMT R96, R0, 0x7610, R96 ;  /* 0x000076100060a816 */ /* 0x000fe20000000060 */
[----:B-1----:R-:W2:Y:S06]  /*4f00*/  @!P2 LDC R49, c[0x0][0x880] ;  /* 0x00022000ff31ab82 */ /* 0x002eac0000000800 */
.L_x_82:
[----:B------:R-:W-:Y:S05]  /*4f10*/  @!P4 BRA `(.L_x_83) ;  /* 0x000000000020c947 */ /* 0x000fea0003800000 */
[----:B------:R-:W-:Y:S04]  /*4f20*/  ISETP.NE.U32.AND P2, PT, R80, RZ, PT ;  /* 0x000000ff5000720c */ /* 0x000fe80003f45070 */
[----:B------:R-:W-:Y:S11]  /*4f30*/  ISETP.NE.AND.EX P2, PT, R81, RZ, PT, P2 ;  /* 0x000000ff5100720c */ /* 0x000ff60003f45320 */
[----:B------:R-:W-:Y:S02]  /*4f40*/  @!UPT UIADD3 URZ, UPT, UPT, URZ, URZ, URZ ;  /* 0x000000fffffff290 */ /* 0x000fe4000fffe0ff */
[----:B------:R-:W1:Y:S01]  /*4f50*/  @P2 LDC.64 R2, c[0x0][0x8a8] ;  /* 0x00022a00ff022b82 */ /* 0x000e620000000a00 */
[----:B------:R-:W-:Y:S04]  /*4f60*/  @P2 IMAD R0, R82, UR36, RZ ;  /* 0x0000002452002c24 */ /* 0x000fe8000f8e02ff */
[----:B-1----:R-:W-:Y:S05]  /*4f70*/  @P2 IMAD.WIDE R2, R0, 0x4, R2 ;  /* 0x0000000400022825 */ /* 0x002fea00078e0202 */
[----:B-----5:R1:W5:Y:S02]  /*4f80*/  @P2 LDG.E R47, desc[UR40][R2.64] ;  /* 0x00000028022f2981 */ /* 0x020364000c1e1900 */
[----:B-1----:R-:W3:Y:S02]  /*4f90*/  @!P2 LDC R47, c[0x0][0x8a0] ;  /* 0x00022800ff2fab82 */ /* 0x002ee40000000800 */
.L_x_83:
[----:B--2--5:R-:W-:Y:S01]  /*4fa0*/  @P0 FSETP.NEU.AND P4, PT, R49, RZ, PT ;  /* 0x000000ff3100020b */ /* 0x024fe20003f8d000 */
[----:B------:R-:W-:Y:S01]  /*4fb0*/  IMAD.U32 R0, RZ, RZ, UR4 ;  /* 0x00000004ff007e24 */ /* 0x000fe2000f8e00ff */
[----:B------:R-:W-:Y:S01]  /*4fc0*/  @P0 LOP3.LUT P2, RZ, R96, 0xff, RZ, 0xc0, !PT ;  /* 0x000000ff60ff0812 */ /* 0x000fe2000784c0ff */
[----:B------:R-:W-:Y:S01]  /*4fd0*/  BSSY B1, `(.L_x_84) ;  /* 0x0000039000017945 */ /* 0x000fe20003800000 */
[----:B------:R-:W-:Y:S02]  /*4fe0*/  @P0 SEL R9, RZ, 0xffffffff, P4 ;  /* 0xffffffffff090807 */ /* 0x000fe40002000000 */
[----:B------:R-:W-:Y:S02]  /*4ff0*/  CS2R R54, SRZ ;  /* 0x0000000000367805 */ /* 0x000fe4000001ff00 */
[----:B------:R-:W-:Y:S02]  /*5000*/  LEA R92, R44, UR43, 0x3 ;  /* 0x0000002b2c5c7c11 */ /* 0x000fe4000f8e18ff */
[----:B------:R-:W-:Y:S02]  /*5010*/  CS2R R52, SRZ ;  /* 0x0000000000347805 */ /* 0x000fe4000001ff00 */
[----:B------:R-:W-:Y:S02]  /*5020*/  @P1 SEL R9, R0, R9, !P2 ;  /* 0x0000000900091207 */ /* 0x000fe40005000000 */
[----:B------:R-:W-:Y:S02]  /*5030*/  CS2R R58, SRZ ;  /* 0x00000000003a7805 */ /* 0x000fe4000001ff00 */
[----:B------:R-:W-:Y:S02]  /*5040*/  SHF.L.U32 R7, R108, 0x1f, RZ ;  /* 0x0000001f6c077819 */ /* 0x000fe400000006ff */
[----:B------:R-:W-:Y:S02]  /*5050*/  CS2R R56, SRZ ;  /* 0x0000000000387805 */ /* 0x000fe4000001ff00 */
[----:B------:R-:W-:Y:S02]  /*5060*/  @P0 LOP3.LUT R9, R9, 0x1, RZ, 0xc0, !PT ;  /* 0x0000000109090812 */ /* 0x000fe400078ec0ff */
[C---:B------:R-:W-:Y:S02]  /*5070*/  LEA.HI R5, R44.reuse, R44, RZ, 0x1 ;  /* 0x0000002c2c057211 */ /* 0x040fe400078f08ff */
[----:B------:R-:W-:Y:S02]  /*5080*/  ISETP.NE.U32.OR P1, PT, R9, 0x1, !P0 ;  /* 0x000000010900780c */ /* 0x000fe40004725470 */
[----:B------:R-:W-:Y:S01]  /*5090*/  PLOP3.LUT P5, PT, PT, PT, PT, 0x8, 0x80 ;  /* 0x000000000080781c */ /* 0x000fe20003fae170 */
[C---:B------:R-:W-:Y:S01]  /*50a0*/  IMAD.SHL.U32 R3, R5.reuse, 0x20, RZ ;  /* 0x0000002005037824 */ /* 0x040fe200078e00ff */
[----:B------:R-:W-:Y:S04]  /*50b0*/  LOP3.LUT R5, R5, 0xffe, RZ, 0xc0, !PT ;  /* 0x00000ffe05057812 */ /* 0x000fe800078ec0ff */
[----:B------:R-:W-:Y:S01]  /*50c0*/  LOP3.LUT R3, R3, 0xffffffc0, RZ, 0xc0, !PT ;  /* 0xffffffc003037812 */ /* 0x000fe200078ec0ff */
[----:B------:R-:W-:Y:S04]  /*50d0*/  IMAD.IADD R32, R44, 0x1, -R5 ;  /* 0x000000012c207824 */ /* 0x000fe800078e0a05 */
[----:B------:R-:W-:Y:S01]  /*50e0*/  @P1 SHF.L.U32 R2, R106, 0x1f, RZ ;  /* 0x0000001f6a021819 */ /* 0x000fe200000006ff */
[----:B------:R-:W-:Y:S03]  /*50f0*/  IMAD.IADD R3, R46, 0x1, R3 ;  /* 0x000000012e037824 */ /* 0x000fe600078e0203 */
[----:B------:R-:W1:Y:S01]  /*5100*/  @P1 SYNCS.PHASECHK.TRANS64.TRYWAIT P0, [UR43+0x40], R2 ;  /* 0x00004002ff0015a7 */ /* 0x000e62000800112b */
[----:B------:R-:W-:Y:S01]  /*5110*/  IMAD R32, R32, 0x100000, R3 ;  /* 0x0010000020207824 */ /* 0x000fe200078e0203 */
[----:B------:R2:W4:Y:S01]  /*5120*/  SYNCS.PHASECHK.TRANS64.TRYWAIT P4, [R92+URZ+0x80], R7 ;  /* 0x000080075c0075a7 */ /* 0x00052200080811ff */
[----:B-1----:R-:W-:Y:S01]  /*5130*/  @P1 PLOP3.LUT P5, PT, P0, PT, PT, 0x8, 0x80 ;  /* 0x000000000080181c */ /* 0x002fe200007ae170 */
[----:B------:R-:W-:Y:S01]  /*5140*/  @!UPT UIADD3 URZ, UPT, UPT, URZ, URZ, URZ ;  /* 0x000000fffffff290 */ /* 0x000fe2000fffe0ff */
[----:B--2---:R-:W-:Y:S11]  /*5150*/  @!P1 BRA `(.L_x_85) ;  /* 0x0000000000809947 */ /* 0x004ff60003800000 */
[----:B------:R-:W-:Y:S01]  /*5160*/  ISETP.NE.U32.AND P0, PT, RZ, UR38, PT ;  /* 0x00000026ff007c0c */ /* 0x000fe2000bf05070 */
[----:B------:R-:W-:Y:S01]  /*5170*/  BSSY B0, `(.L_x_86) ;  /* 0x0000012000007945 */ /* 0x000fe20003800000 */
[----:B------:R-:W-:Y:S02]  /*5180*/  FSETP.NEU.AND P2, PT, R49, RZ, PT ;  /* 0x000000ff3100720b */ /* 0x000fe40003f4d000 */
[----:B------:R-:W-:Y:S02]  /*5190*/  CS2R R58, SRZ ;  /* 0x00000000003a7805 */ /* 0x000fe4000001ff00 */
[----:B------:R-:W-:Y:S02]  /*51a0*/  ISETP.NE.AND.EX P0, PT, RZ, UR39, PT, P0 ;  /* 0x00000027ff007c0c */ /* 0x000fe4000bf05300 */
[----:B------:R-:W-:Y:S02]  /*51b0*/  CS2R R56, SRZ ;  /* 0x0000000000387805 */ /* 0x000fe4000001ff00 */
[----:B------:R-:W-:Y:S02]  /*51c0*/  LOP3.LUT P1, RZ, R96, 0xff, RZ, 0xc0, !PT ;  /* 0x000000ff60ff7812 */ /* 0x000fe4000782c0ff */
[----:B------:R-:W-:Y:S02]  /*51d0*/  CS2R R54, SRZ ;  /* 0x0000000000367805 */ /* 0x000fe4000001ff00 */
[----:B------:R-:W-:Y:S02]  /*51e0*/  SEL R0, RZ, 0xffffffff, P2 ;  /* 0xffffffffff007807 */ /* 0x000fe40001000000 */
[----:B------:R-:W-:Y:S02]  /*51f0*/  CS2R R52, SRZ ;  /* 0x0000000000347805 */ /* 0x000fe4000001ff00 */
[----:B------:R-:W-:Y:S04]  /*5200*/  SEL R3, RZ, 0xffffffff, P0 ;  /* 0xffffffffff037807 */ /* 0x000fe80000000000 */
[----:B------:R-:W-:Y:S04]  /*5210*/  @P3 SEL R0, R3, R0, !P1 ;  /* 0x0000000003003207 */ /* 0x000fe80004800000 */
[----:B------:R-:W-:Y:S04]  /*5220*/  LOP3.LUT R0, R0, 0x1, RZ, 0xc0, !PT ;  /* 0x0000000100007812 */ /* 0x000fe800078ec0ff */
[----:B------:R-:W-:Y:S01]  /*5230*/  ISETP.NE.U32.AND P0, PT, R0, 0x1, PT ;  /* 0x000000010000780c */ /* 0x000fe20003f05070 */
[----:B------:R-:W-:Y:S01]  /*5240*/  @!UPT UIADD3 URZ, UPT, UPT, URZ, URZ, URZ ;  /* 0x000000fffffff290 */ /* 0x000fe2000fffe0ff */
[----:B------:R-:W-:Y:S11]  /*5250*/  @!P5 BRA `(.L_x_87) ;  /* 0x00000000000cd947 */ /* 0x000ff60003800000 */
[----:B------:R-:W-:Y:S04]  /*5260*/  SHF.L.U32 R3, R106, 0x1f, RZ ;  /* 0x0000001f6a037819 */ /* 0x000fe800000006ff */
[----:B------:R-:W1:Y:S02]  /*5270*/  SYNCS.PHASECHK.TRANS64.TRYWAIT P1, [UR43+0x40], R3 ;  /* 0x00004003ff0075a7 */ /* 0x000e64000802112b */
[----:B-1----:R-:W-:Y:S05]  /*5280*/  @!P1 BRA `(.L_x_88) ;  /* 0x0000001400549947 */ /* 0x002fea0003800000 */
.L_x_87:
[----:B------:R-:W-:Y:S05]  /*5290*/  BSYNC B0 ;  /* 0x0000000000007941 */ /* 0x000fea0003800000 */
.L_x_86:
[----:B------:R2:W1:Y:S01]  /*52a0*/  @P0 LDS.128 R56, [R103+UR43+0x200] ;  /* 0x0002002b67380984 */ /* 0x0004620008000c00 */
[----:B------:R-:W-:Y:S01]  /*52b0*/  UIADD3 UR4, UPT, UPT, UR43, 0x48, URZ ;  /* 0x000000482b047890 */ /* 0x000fe2000fffe0ff */
[----:B------:R-:W-:Y:S02]  /*52c0*/  LOP3.LUT R106, R106, 0x1, RZ, 0x3c, !PT ;  /* 0x000000016a6a7812 */ /* 0x000fe400078e3cff */
[----:B------:R2:W1:Y:S01]  /*52d0*/  @P0 LDS.128 R52, [R102+0x10] ;  /* 0x0000100066340984 */ /* 0x0004620000000c00 */
[----:B------:R-:W-:Y:S01]  /*52e0*/  UPRMT UR4, UR37, 0x654, UR4 ;  /* 0x0000065425047896 */ /* 0x000fe20008000004 */
[----:B------:R-:W-:Y:S01]  /*52f0*/  @!PT LDS RZ, [RZ] ;  /* 0x00000000fffff984 */ /* 0x000fe20000000800 */
[----:B------:R-:W-:Y:S01]  /*5300*/  @!PT LDS RZ, [RZ] ;  /* 0x00000000fffff984 */ /* 0x000fe20000000800 */
[----:B------:R-:W-:Y:S01]  /*5310*/  @!PT LDS RZ, [RZ] ;  /* 0x00000000fffff984 */ /* 0x000fe20000000800 */
[----:B------:R-:W-:Y:S01]  /*5320*/  @!PT LDS RZ, [RZ] ;  /* 0x00000000fffff984 */ /* 0x000fe20000000800 */
[----:B------:R5:W-:Y:S06]  /*5330*/  MEMBAR.ALL.CTA ;  /* 0x0000000000007992 */ /* 0x000bec0000008000 */
[----:B-----5:R-:W5:Y:S02]  /*5340*/  FENCE.VIEW.ASYNC.S ;  /* 0x00000000000073c6 */ /* 0x020f640000000000 */
[----:B-----5:R-:W-:Y:S03]  /*5350*/  SYNCS.ARRIVE.TRANS64.RED.A1T0 RZ, [UR4], RZ ;  /* 0x000000ffffff79a7 */ /* 0x020fe60008100404 */
.L_x_85:
[----:B------:R-:W-:Y:S05]  /*5360*/  BSYNC B1 ;  /* 0x0000000000017941 */ /* 0x000fea0003800000 */
.L_x_84:
[----:B-1----:R-:W-:Y:S04]  /*5370*/  SHF.R.U32.HI R3, RZ, 0x15, R32 ;  /* 0x00000015ff037819 */ /* 0x002fe80000011620 */
[----:B------:R-:W-:Y:S01]  /*5380*/  LOP3.LUT P0, RZ, R3, 0x3, R104, 0x48, !PT ;  /* 0x0000000303ff7812 */ /* 0x000fe20007804868 */
[----:B------:R-:W-:Y:S01]  /*5390*/  @!UPT UIADD3 URZ, UPT, UPT, URZ, URZ, URZ ;  /* 0x000000fffffff290 */ /* 0x000fe2000fffe0ff */
[----:B----4-:R-:W-:Y:S11]  /*53a0*/  @P4 BRA `(.L_x_89) ;  /* 0x0000000000084947 */ /* 0x010ff60003800000 */
[----:B------:R-:W1:Y:S02]  /*53b0*/  SYNCS.PHASECHK.TRANS64.TRYWAIT P1, [R92+URZ+0x80], R7 ;  /* 0x000080075c0075a7 */ /* 0x000e6400080211ff */
[----:B-1----:R-:W-:Y:S05]  /*53c0*/  @!P1 BRA `(.L_x_90) ;  /* 0x00000014001c9947 */ /* 0x002fea0003800000 */
.L_x_89:
[----:B------:R-:W-:Y:S05]  /*53d0*/  @!P0 BRA `(.L_x_91) ;  /* 0x0000000000408947 */ /* 0x000fea0003800000 */
[----:B------:R-:W4:Y:S01]  /*53e0*/  LDCU.64 UR8, c[0x4][0x70] ;  /* 0x01000e00ff0877ac */ /* 0x000f220008000a00 */
[----:B------:R-:W-:Y:S01]  /*53f0*/  MOV R3, 0x0 ;  /* 0x0000000000037802 */ /* 0x000fe20000000f00 */
[----:B------:R-:W-:Y:S02]  /*5400*/  HFMA2 R12, -RZ, RZ, 0, 5.9604644775390625e-08 ;  /* 0x00000001ff0c7431 */ /* 0x000fe400000001ff */
[----:B------:R-:W-:Y:S02]  /*5410*/  IMAD.MOV.U32 R8, RZ, RZ, 0x192 ;  /* 0x00000192ff087424 */ /* 0x000fe400078e00ff */
[----:B------:R-:W-:Y:S01]  /*5420*/  IMAD.MOV.U32 R13, RZ, RZ, RZ ;  /* 0x000000ffff0d7224 */ /* 0x000fe200078e00ff */
[----:B------:R-:W1:Y:S01]  /*5430*/  LDCU.64 UR6, c[0x4][0x78] ;  /* 0x01000f00ff0677ac */ /* 0x000e620008000a00 */
[----:B------:R-:W2:Y:S01]  /*5440*/  LDC.64 R2, c[0x4][R3] ;  /* 0x0100000003027b82 */ /* 0x000ea20000000a00 */
[----:B------:R-:W5:Y:S01]  /*5450*/  LDCU.64 UR4, c[0x4][0x10] ;  /* 0x01000200ff0477ac */ /* 0x000f620008000a00 */
[----:B----4-:R-:W-:Y:S01]  /*5460*/  MOV R5, UR9 ;  /* 0x0000000900057c02 */ /* 0x010fe20008000f00 */
[----:B------:R-:W-:Y:S01]  /*5470*/  IMAD.U32 R4, RZ, RZ, UR8 ;  /* 0x00000008ff047e24 */ /* 0x000fe2000f8e00ff */
[----:B-1----:R-:W-:Y:S01]  /*5480*/  MOV R7, UR7 ;  /* 0x0000000700077c02 */ /* 0x002fe20008000f00 */
[----:B------:R-:W-:Y:S01]  /*5490*/  IMAD.U32 R6, RZ, RZ, UR6 ;  /* 0x00000006ff067e24 */ /* 0x000fe2000f8e00ff */
[----:B-----5:R-:W-:Y:S01]  /*54a0*/  MOV R11, UR5 ;  /* 0x00000005000b7c02 */ /* 0x020fe20008000f00 */
[----:B------:R-:W-:Y:S02]  /*54b0*/  IMAD.U32 R10, RZ, RZ, UR4 ;  /* 0x00000004ff0a7e24 */ /* 0x000fe4000f8e00ff */
[----:B------:R-:W-:Y:S07]  /*54c0*/  LEPC R20, `(.L_x_91) ;  /* 0x000000001014794e */ /* 0x000fee0000000000 */
[----:B--23--:R-:W-:Y:S05]  /*54d0*/  CALL.ABS.NOINC R2 ;  /* 0x0000000002007343 */ /* 0x00cfea0003c00000 */
.L_x_91:
[----:B------:R-:W-:Y:S01]  /*54e0*/  LOP3.LUT P0, RZ, R101, 0x60, RZ, 0xc0, !PT ;  /* 0x0000006065ff7812 */ /* 0x000fe2000780c0ff */
[----:B------:R-:W-:Y:S05]  /*54f0*/  WARPSYNC.ALL ;  /* 0x0000000000007948 */ /* 0x000fea0003800000 */
[----:B------:R-:W-:Y:S01]  /*5500*/  R2UR UR4, R32 ;  /* 0x00000000200472ca */ /* 0x000fe200000e0000 */
[----:B------:R-:W-:Y:S01]  /*5510*/  BSSY.RECONVERGENT B0, `(.L_x_92) ;  /* 0x00000a0000007945 */ /* 0x000fe20003800200 */
[-C--:B------:R-:W-:Y:S02]  /*5520*/  F2FP.F16.E5M2.UNPACK_B R50, R56.reuse ;  /* 0x00000038ff32723e */ /* 0x080fe400020004ff */
[----:B------:R-:W-:Y:S02]  /*5530*/  F2FP.F16.E5M2.UNPACK_B R63, R56.H1 ;  /* 0x00000038ff3f723e */ /* 0x000fe400030004ff */
[-C--:B------:R-:W-:Y:S01]  /*5540*/  F2FP.F16.E5M2.UNPACK_B R56, R57.reuse ;  /* 0x00000039ff38723e */ /* 0x080fe200020004ff */
[--C-:B------:R-:W-:Y:S01]  /*5550*/  HADD2.F32 R48, -RZ, R50.reuse.H0_H0 ;  /* 0x20000032ff307230 */ /* 0x100fe20000004100 */
[----:B------:R-:W-:Y:S01]  /*5560*/  F2FP.F16.E5M2.UNPACK_B R57, R57.H1 ;  /* 0x00000039ff39723e */ /* 0x000fe200030004ff */
[----:B------:R-:W-:Y:S01]  /*5570*/  HADD2.F32 R50, -RZ, R50.H1_H1 ;  /* 0x30000032ff327230 */ /* 0x000fe20000004100 */
[-C--:B------:R-:W-:Y:S01]  /*5580*/  F2FP.F16.E5M2.UNPACK_B R66, R52.reuse ;  /* 0x00000034ff42723e */ /* 0x080fe200020004ff */
[--C-:B------:R-:W-:Y:S01]  /*5590*/  HADD2.F32 R51, -RZ, R63.reuse.H0_H0 ;  /* 0x2000003fff337230 */ /* 0x100fe20000004100 */
[----:B------:R-:W-:Y:S01]  /*55a0*/  F2FP.F16.E5M2.UNPACK_B R68, R52.H1 ;  /* 0x00000034ff44723e */ /* 0x000fe200030004ff */
[----:B-1----:R-:W-:Y:S01]  /*55b0*/  LDTM.16dp32bit_t0_t15.x32 R4, tmem[UR4] ;  /* 0x00000004000479ee */ /* 0x002fe20008a80000 */
[----:B------:R-:W3:Y:S01]  /*55c0*/  LDTM.16dp32bit_t16_t31.x32 R4, tmem[UR4+0x20] ;  /* 0x00002004000479ee */ /* 0x000ee20008aa0000 */
[----:B------:R-:W-:Y:S01]  /*55d0*/  NOP ;  /* 0x0000000000007918 */ /* 0x000fe20000000000 */
[----:B------:R-:W-:Y:S01]  /*55e0*/  R2UR UR5, R92 ;  /* 0x000000005c0572ca */ /* 0x000fe200000e0000 */
[--C-:B------:R-:W-:Y:S01]  /*55f0*/  HADD2.F32 R65, -RZ, R66.reuse.H0_H0 ;  /* 0x20000042ff417230 */ /* 0x100fe20000004100 */
[----:B------:R-:W-:Y:S01]  /*5600*/  F2FP.F16.E5M2.UNPACK_B R61, R58 ;  /* 0x0000003aff3d723e */ /* 0x000fe200020004ff */
[----:B------:R-:W-:Y:S01]  /*5610*/  HADD2.F32 R67, -RZ, R66.H1_H1 ;  /* 0x30000042ff437230 */ /* 0x000fe20000004100 */
[-C--:B------:R-:W-:Y:S01]  /*5620*/  F2FP.F16.E5M2.UNPACK_B R70, R53.reuse ;  /* 0x00000035ff46723e */ /* 0x080fe200020004ff */
[----:B------:R-:W-:Y:S01]  /*5630*/  HADD2.F32 R52, -RZ, R63.H1_H1 ;  /* 0x3000003fff347230 */ /* 0x000fe20000004100 */
[----:B------:R-:W-:Y:S01]  /*5640*/  F2FP.F16.E5M2.UNPACK_B R72, R53.H1 ;  /* 0x00000035ff48723e */ /* 0x000fe200030004ff */
[----:B------:R-:W-:Y:S01]  /*5650*/  HADD2.F32 R53, -RZ, R56.H0_H0 ;  /* 0x20000038ff357230 */ /* 0x000fe20000004100 */
[-C--:B------:R-:W-:Y:S01]  /*5660*/  F2FP.F16.E5M2.UNPACK_B R74, R54.reuse ;  /* 0x00000036ff4a723e */ /* 0x080fe200020004ff */
[----:B------:R-:W-:Y:S01]  /*5670*/  HADD2.F32 R69, -RZ, R70.H0_H0 ;  /* 0x20000046ff457230 */ /* 0x000fe20000004100 */
[----:B------:R-:W-:Y:S01]  /*5680*/  F2FP.F16.E5M2.UNPACK_B R76, R54.H1 ;  /* 0x00000036ff4c723e */ /* 0x000fe200030004ff */
[----:B------:R-:W-:Y:S01]  /*5690*/  HADD2.F32 R54, -RZ, R56.H1_H1 ;  /* 0x30000038ff367230 */ /* 0x000fe20000004100 */
[----:B------:R-:W-:Y:S01]  /*56a0*/  F2FP.F16.E5M2.UNPACK_B R60, R58.H1 ;  /* 0x0000003aff3c723e */ /* 0x000fe200030004ff */
[----:B------:R-:W-:Y:S01]  /*56b0*/  UIADD3 UR5, UPT, UPT, UR5, 0xa0, URZ ;  /* 0x000000a005057890 */ /* 0x000fe2000fffe0ff */
[----:B------:R-:W-:Y:S01]  /*56c0*/  HADD2.F32 R58, -RZ, R61.H1_H1 ;  /* 0x3000003dff3a7230 */ /* 0x000fe20000004100 */
[----:B------:R-:W-:Y:S01]  /*56d0*/  F2FP.F16.E5M2.UNPACK_B R77, R55 ;  /* 0x00000037ff4d723e */ /* 0x000fe200020004ff */
[----:B------:R-:W-:Y:S01]  /*56e0*/  HADD2.F32 R70, -RZ, R70.H1_H1 ;  /* 0x30000046ff467230 */ /* 0x000fe20000004100 */
[----:B------:R-:W-:Y:S01]  /*56f0*/  UPRMT UR5, UR37, 0x654, UR5 ;  /* 0x0000065425057896 */ /* 0x000fe20008000005 */
[--C-:B------:R-:W-:Y:S01]  /*5700*/  HADD2.F32 R73, -RZ, R74.reuse.H0_H0 ;  /* 0x2000004aff497230 */ /* 0x100fe20000004100 */
[----:B------:R-:W-:Y:S01]  /*5710*/  F2FP.F16.E5M2.UNPACK_B R62, R59 ;  /* 0x0000003bff3e723e */ /* 0x000fe200020004ff */
[----:B------:R-:W-:Y:S01]  /*5720*/  HADD2.F32 R74, -RZ, R74.H1_H1 ;  /* 0x3000004aff4a7230 */ /* 0x000fe20000004100 */
[----:B------:R-:W-:Y:S01]  /*5730*/  F2FP.F16.E5M2.UNPACK_B R78, R55.H1 ;  /* 0x00000037ff4e723e */ /* 0x000fe200030004ff */
[C---:B---3--:R-:W-:Y:S01]  /*5740*/  FMUL R4, R47.reuse, R4 ;  /* 0x000000042f047220 */ /* 0x048fe20000400000 */
[C---:B------:R-:W-:Y:S01]  /*5750*/  FMUL R5, R47.reuse, R5 ;  /* 0x000000052f057220 */ /* 0x040fe20000400000 */
[C---:B------:R-:W-:Y:S01]  /*5760*/  FMUL R8, R47.reuse, R8 ;  /* 0x000000082f087220 */ /* 0x040fe20000400000 */
[----:B------:R-:W-:Y:S01]  /*5770*/  FMUL R9, R47, R9 ;  /* 0x000000092f097220 */ /* 0x000fe20000400000 */
[----:B------:R-:W-:Y:S01]  /*5780*/  SYNCS.ARRIVE.TRANS64.RED.A1T0 RZ, [UR5], RZ ;  /* 0x000000ffffff79a7 */ /* 0x000fe20008100405 */
[C---:B------:R-:W-:Y:S01]  /*5790*/  FFMA R4, R49.reuse, R48, R4 ;  /* 0x0000003031047223 */ /* 0x040fe20000000004 */
[----:B------:R-:W-:Y:S01]  /*57a0*/  FFMA R5, R49, R50, R5 ;  /* 0x0000003231057223 */ /* 0x000fe20000000005 */
[C---:B------:R-:W-:Y:S01]  /*57b0*/  FMUL R12, R47.reuse, R12 ;  /* 0x0000000c2f0c7220 */ /* 0x040fe20000400000 */
        /* <DEDUP_REMOVED lines=9> */
[----:B------:R-:W-:Y:S02]  /*5850*/  HADD2.F32 R48, -RZ, R77.H1_H1 ;  /* 0x3000004dff307230 */ /* 0x000fe40000004100 */
[C---:B------:R-:W-:Y:S01]  /*5860*/  FMUL R28, R47.reuse, R32 ;  /* 0x000000202f1c7220 */ /* 0x040fe20000400000 */
[C---:B------:R-:W-:Y:S01]  /*5870*/  FMUL R29, R47.reuse, R33 ;  /* 0x000000212f1d7220 */ /* 0x040fe20000400000 */
[C---:B------:R-:W-:Y:S01]  /*5880*/  FMUL R6, R47.reuse, R6 ;  /* 0x000000062f067220 */ /* 0x040fe20000400000 */
[C---:B------:R-:W-:Y:S01]  /*5890*/  FMUL R7, R47.reuse, R7 ;  /* 0x000000072f077220 */ /* 0x040fe20000400000 */
[--C-:B------:R-:W-:Y:S02]  /*58a0*/  HADD2.F32 R55, -RZ, R57.reuse.H0_H0 ;  /* 0x20000039ff377230 */ /* 0x100fe40000004100 */
[----:B------:R-:W-:Y:S01]  /*58b0*/  FMUL R10, R47, R10 ;  /* 0x0000000a2f0a7220 */ /* 0x000fe20000400000 */
[C---:B------:R-:W-:Y:S01]  /*58c0*/  FFMA R6, R49.reuse, R51, R6 ;  /* 0x0000003331067223 */ /* 0x040fe20000000006 */
[----:B------:R-:W-:Y:S02]  /*58d0*/  HADD2.F32 R56, -RZ, R57.H1_H1 ;  /* 0x30000039ff387230 */ /* 0x000fe40000004100 */
[C---:B------:R-:W-:Y:S01]  /*58e0*/  FFMA R7, R49.reuse, R52, R7 ;  /* 0x0000003431077223 */ /* 0x040fe20000000007 */
[C---:B------:R-:W-:Y:S01]  /*58f0*/  FFMA R8, R49.reuse, R53, R8 ;  /* 0x0000003531087223 */ /* 0x040fe20000000008 */
[C---:B------:R-:W-:Y:S01]  /*5900*/  FFMA R9, R49.reuse, R54, R9 ;  /* 0x0000003631097223 */ /* 0x040fe20000000009 */
[----:B------:R-:W-:Y:S02]  /*5910*/  HADD2.F32 R57, -RZ, R61.H0_H0 ;  /* 0x2000003dff397230 */ /* 0x000fe40000004100 */
[----:B------:R-:W-:Y:S01]  /*5920*/  FFMA R10, R49, R55, R10 ;  /* 0x00000037310a7223 */ /* 0x000fe2000000000a */
[----:B------:R-:W-:Y:S01]  /*5930*/  F2FP.SATFINITE.E5M2.F32.PACK_AB_MERGE_C R92, R7, R6, RZ ;  /* 0x00000006075c723e */ /* 0x000fe200048060ff */
[----:B------:R-:W-:Y:S02]  /*5940*/  HADD2.F32 R61, -RZ, R62.H0_H0 ;  /* 0x2000003eff3d7230 */ /* 0x000fe40000004100 */
[----:B------:R-:W-:Y:S01]  /*5950*/  FMUL R11, R47, R11 ;  /* 0x0000000b2f0b7220 */ /* 0x000fe20000400000 */
[----:B------:R-:W-:Y:S01]  /*5960*/  F2FP.F16.E5M2.UNPACK_B R64, R59.H1 ;  /* 0x0000003bff40723e */ /* 0x000fe200030004ff */
[----:B------:R-:W-:Y:S01]  /*5970*/  HADD2.F32 R59, -RZ, R60.H0_H0 ;  /* 0x2000003cff3b7230 */ /* 0x000fe20000004100 */
[----:B------:R-:W-:Y:S01]  /*5980*/  F2FP.SATFINITE.E5M2.F32.PACK_AB_MERGE_C R92, R5, R4, R92 ;  /* 0x00000004055c723e */ /* 0x000fe2000480605c */
[C---:B------:R-:W-:Y:S01]  /*5990*/  FFMA R11, R49.reuse, R56, R11 ;  /* 0x00000038310b7223 */ /* 0x040fe2000000000b */
[C---:B------:R-:W-:Y:S01]  /*59a0*/  FFMA R12, R49.reuse, R57, R12 ;  /* 0x00000039310c7223 */ /* 0x040fe2000000000c */
[----:B------:R-:W-:Y:S01]  /*59b0*/  FFMA R13, R49, R58, R13 ;  /* 0x0000003a310d7223 */ /* 0x000fe2000000000d */
[----:B------:R-:W-:Y:S02]  /*59c0*/  HADD2.F32 R62, -RZ, R62.H1_H1 ;  /* 0x3000003eff3e7230 */ /* 0x000fe40000004100 */
[----:B------:R-:W-:Y:S01]  /*59d0*/  FMUL R14, R47, R14 ;  /* 0x0000000e2f0e7220 */ /* 0x000fe20000400000 */
[----:B------:R-:W-:Y:S01]  /*59e0*/  HADD2.F32 R60, -RZ, R60.H1_H1 ;  /* 0x3000003cff3c7230 */ /* 0x000fe20000004100 */
[----:B------:R-:W-:Y:S01]  /*59f0*/  F2FP.SATFINITE.E5M2.F32.PACK_AB_MERGE_C R93, R11, R10, RZ ;  /* 0x0000000a0b5d723e */ /* 0x000fe200048060ff */
[----:B------:R-:W-:Y:S02]  /*5a00*/  HADD2.F32 R51, -RZ, R77.H0_H0 ;  /* 0x2000004dff337230 */ /* 0x000fe40000004100 */
[----:B------:R-:W-:Y:S01]  /*5a10*/  FFMA R14, R49, R59, R14 ;  /* 0x0000003b310e7223 */ /* 0x000fe2000000000e */
[----:B------:R-:W-:Y:S01]  /*5a20*/  FMUL R15, R47, R15 ;  /* 0x0000000f2f0f7220 */ /* 0x000fe20000400000 */
[--C-:B------:R-:W-:Y:S01]  /*5a30*/  HADD2.F32 R63, -RZ, R64.reuse.H0_H0 ;  /* 0x20000040ff3f7230 */ /* 0x100fe20000004100 */
[----:B------:R-:W-:Y:S01]  /*5a40*/  F2FP.SATFINITE.E5M2.F32.PACK_AB_MERGE_C R93, R9, R8, R93 ;  /* 0x00000008095d723e */ /* 0x000fe2000480605d */
[----:B------:R-:W-:Y:S02]  /*5a50*/  HADD2.F32 R64, -RZ, R64.H1_H1 ;  /* 0x30000040ff407230 */ /* 0x000fe40000004100 */
[C---:B------:R-:W-:Y:S01]  /*5a60*/  FFMA R15, R49.reuse, R60, R15 ;  /* 0x0000003c310f7223 */ /* 0x040fe2000000000f */
[C---:B------:R-:W-:Y:S01]  /*5a70*/  FFMA R16, R49.reuse, R61, R16 ;  /* 0x0000003d31107223 */ /* 0x040fe20000000010 */
[----:B------:R-:W-:Y:S01]  /*5a80*/  FFMA R17, R49, R62, R17 ;  /* 0x0000003e31117223 */ /* 0x000fe20000000011 */
[C---:B------:R-:W-:Y:S01]  /*5a90*/  FMUL R18, R47.reuse, R18 ;  /* 0x000000122f127220 */ /* 0x040fe20000400000 */
[C---:B------:R-:W-:Y:S01]  /*5aa0*/  FMUL R19, R47.reuse, R19 ;  /* 0x000000132f137220 */ /* 0x040fe20000400000 */
[--C-:B------:R-:W-:Y:S02]  /*5ab0*/  HADD2.F32 R66, -RZ, R68.reuse.H0_H0 ;  /* 0x20000044ff427230 */ /* 0x100fe40000004100 */
[----:B------:R-:W-:Y:S01]  /*5ac0*/  FMUL R3, R47, R22 ;  /* 0x000000162f037220 */ /* 0x000fe20000400000 */
[C---:B------:R-:W-:Y:S01]  /*5ad0*/  FFMA R18, R49.reuse, R63, R18 ;  /* 0x0000003f31127223 */ /* 0x040fe20000000012 */
[----:B------:R-:W-:Y:S02]  /*5ae0*/  HADD2.F32 R68, -RZ, R68.H1_H1 ;  /* 0x30000044ff447230 */ /* 0x000fe40000004100 */
[----:B------:R-:W-:Y:S01]  /*5af0*/  FFMA R19, R49, R64, R19 ;  /* 0x0000004031137223 */ /* 0x000fe20000000013 */
[----:B------:R-:W-:Y:S01]  /*5b00*/  FMUL R23, R47, R23 ;  /* 0x000000172f177220 */ /* 0x000fe20000400000 */
[C---:B------:R-:W-:Y:S01]  /*5b10*/  FFMA R0, R49.reuse, R65, R0 ;  /* 0x0000004131007223 */ /* 0x040fe20000000000 */
[C---:B------:R-:W-:Y:S01]  /*5b20*/  FFMA R2, R49.reuse, R67, R2 ;  /* 0x0000004331027223 */ /* 0x040fe20000000002 */
[--C-:B------:R-:W-:Y:S02]  /*5b30*/  HADD2.F32 R71, -RZ, R72.reuse.H0_H0 ;  /* 0x20000048ff477230 */ /* 0x100fe40000004100 */
[----:B------:R-:W-:Y:S01]  /*5b40*/  FFMA R3, R49, R66, R3 ;  /* 0x0000004231037223 */ /* 0x000fe20000000003 */
[----:B------:R-:W-:Y:S02]  /*5b50*/  HADD2.F32 R72, -RZ, R72.H1_H1 ;  /* 0x30000048ff487230 */ /* 0x000fe40000004100 */
[----:B------:R-:W-:Y:S01]  /*5b60*/  FMUL R22, R47, R26 ;  /* 0x0000001a2f167220 */ /* 0x000fe20000400000 */
        /* <DEDUP_REMOVED lines=18> */
[----:B------:R-:W-:Y:S01]  /*5c90*/  F2FP.SATFINITE.E5M2.F32.PACK_AB_MERGE_C R94, R15, R14, RZ ;  /* 0x0000000e0f5e723e */ /* 0x000fe200048060ff */
[----:B------:R-:W-:Y:S01]  /*5ca0*/  FFMA R28, R49, R51, R28 ;  /* 0x00000033311c7223 */ /* 0x000fe2000000001c */
[----:B------:R-:W-:Y:S01]  /*5cb0*/  F2FP.SATFINITE.E5M2.F32.PACK_AB_MERGE_C R95, R19, R18, RZ ;  /* 0x00000012135f723e */ /* 0x000fe200048060ff */
[C---:B------:R-:W-:Y:S01]  /*5cc0*/  FFMA R29, R49.reuse, R48, R29 ;  /* 0x00000030311d7223 */ /* 0x040fe2000000001d */
[C---:B------:R-:W-:Y:S01]  /*5cd0*/  FFMA R30, R49.reuse, R77, R30 ;  /* 0x0000004d311e7223 */ /* 0x040fe2000000001e */
[----:B------:R-:W-:Y:S01]  /*5ce0*/  FFMA R35, R49, R50, R35 ;  /* 0x0000003231237223 */ /* 0x000fe20000000023 */
[----:B------:R-:W-:Y:S02]  /*5cf0*/  F2FP.SATFINITE.E5M2.F32.PACK_AB_MERGE_C R94, R13, R12, R94 ;  /* 0x0000000c0d5e723e */ /* 0x000fe4000480605e */
[----:B------:R-:W-:Y:S02]  /*5d00*/  F2FP.SATFINITE.E5M2.F32.PACK_AB_MERGE_C R95, R17, R16, R95 ;  /* 0x00000010115f723e */ /* 0x000fe4000480605f */
[----:B------:R-:W-:Y:S02]  /*5d10*/  F2FP.SATFINITE.E5M2.F32.PACK_AB_MERGE_C R113, R23, R3, RZ ;  /* 0x000000031771723e */ /* 0x000fe400048060ff */
[----:B------:R-:W-:Y:S01]  /*5d20*/  F2FP.SATFINITE.E5M2.F32.PACK_AB_MERGE_C R114, R27, R22, RZ ;  /* 0x000000161b72723e */ /* 0x000fe200048060ff */
[----:B------:R1:W-:Y:S01]  /*5d30*/  STS.128 [R103+UR43+0x1200], R92 ;  /* 0x0012005c67007988 */ /* 0x0003e20008000c2b */
[----:B------:R-:W-:Y:S02]  /*5d40*/  F2FP.SATFINITE.E5M2.F32.PACK_AB_MERGE_C R116, R31, R26, RZ ;  /* 0x0000001a1f74723e */ /* 0x000fe400048060ff */
[----:B------:R-:W-:Y:S02]  /*5d50*/  F2FP.SATFINITE.E5M2.F32.PACK_AB_MERGE_C R117, R35, R30, RZ ;  /* 0x0000001e2375723e */ /* 0x000fe400048060ff */
[----:B------:R-:W-:Y:S02]  /*5d60*/  F2FP.SATFINITE.E5M2.F32.PACK_AB_MERGE_C R112, R2, R0, R113 ;  /* 0x000000000270723e */ /* 0x000fe40004806071 */
[----:B------:R-:W-:Y:S02]  /*5d70*/  F2FP.SATFINITE.E5M2.F32.PACK_AB_MERGE_C R113, R21, R20, R114 ;  /* 0x000000141571723e */ /* 0x000fe40004806072 */
[----:B------:R-:W-:Y:S02]  /*5d80*/  F2FP.SATFINITE.E5M2.F32.PACK_AB_MERGE_C R114, R25, R24, R116 ;  /* 0x000000181972723e */ /* 0x000fe40004806074 */
[----:B------:R-:W-:Y:S02]  /*5d90*/  F2FP.SATFINITE.E5M2.F32.PACK_AB_MERGE_C R115, R29, R28, R117 ;  /* 0x0000001c1d73723e */ /* 0x000fe40004806075 */
[----:B------:R-:W-:Y:S03]  /*5da0*/  IADD3 R116, PT, PT, R44, 0x1, RZ ;  /* 0x000000012c747810 */ /* 0x000fe60007ffe0ff */
[----:B------:R1:W-:Y:S01]  /*5db0*/  STS.128 [R102+0x1010], R112 ;  /* 0x0010107066007388 */ /* 0x0003e20000000c00 */
[----:B------:R-:W-:Y:S01]  /*5dc0*/  @!PT LDS RZ, [RZ] ;  /* 0x00000000fffff984 */ /* 0x000fe20000000800 */
[----:B------:R-:W-:Y:S01]  /*5dd0*/  @!PT LDS RZ, [RZ] ;  /* 0x00000000fffff984 */ /* 0x000fe20000000800 */
[----:B------:R-:W-:Y:S01]  /*5de0*/  @!PT LDS RZ, [RZ] ;  /* 0x00000000fffff984 */ /* 0x000fe20000000800 */
[----:B------:R-:W-:Y:S01]  /*5df0*/  @!PT LDS RZ, [RZ] ;  /* 0x00000000fffff984 */ /* 0x000fe20000000800 */
[----:B------:R3:W-:Y:S07]  /*5e00*/  MEMBAR.ALL.CTA ;  /* 0x0000000000007992 */ /* 0x0007ee0000008000 */
[----:B---3--:R-:W3:Y:S02]  /*5e10*/  FENCE.VIEW.ASYNC.S ;  /* 0x00000000000073c6 */ /* 0x008ee40000000000 */
[----:B---3--:R-:W-:Y:S06]  /*5e20*/  BAR.SYNC.DEFER_BLOCKING 0x1, 0x80 ;  /* 0x0042000000007b1d */ /* 0x008fec0000010000 */
[----:B------:R-:W-:Y:S05]  /*5e30*/  @P0 BRA `(.L_x_93) ;  /* 0x0000000000340947 */ /* 0x000fea0003800000 */
[----:B------:R-:W-:Y:S01]  /*5e40*/  UIADD3 UR12, UPT, UPT, UR43, 0x1200, URZ ;  /* 0x000012002b0c7890 */ /* 0x000fe2000fffe0ff */
[----:B------:R-:W-:Y:S01]  /*5e50*/  R2UR UR9, R91 ;  /* 0x000000005b0972ca */ /* 0x000fe200000e0000 */
[----:B------:R-:W-:Y:S01]  /*5e60*/  UIADD3 UR10, UP0, UPT, UR46, 0x680, URZ ;  /* 0x000006802e0a7890 */ /* 0x000fe2000ff1e0ff */
[----:B------:R-:W-:Y:S01]  /*5e70*/  R2UR UR8, R97 ;  /* 0x00000000610872ca */ /* 0x000fe200000e0000 */
[----:B------:R-:W-:Y:S02]  /*5e80*/  UMOV UR7, UR36 ;  /* 0x0000002400077c82 */ /* 0x000fe40008000000 */
[----:B------:R-:W-:Y:S01]  /*5e90*/  IMAD.U32 R109, RZ, RZ, UR12 ;  /* 0x0000000cff6d7e24 */ /* 0x000fe2000f8e00ff */
[----:B------:R-:W-:Y:S04]  /*5ea0*/  UIADD3.X UR11, UPT, UPT, URZ, UR47, URZ, UP0, !UPT ;  /* 0x0000002fff0b7290 */ /* 0x000fe800087fe4ff */
[----:B------:R-:W-:Y:S03]  /*5eb0*/  R2UR UR4, R109 ;  /* 0x000000006d0472ca */ /* 0x000fe600000e0000 */
[----:B------:R-:W-:Y:S02]  /*5ec0*/  USHF.L.U32 UR5, UR9, 0x6, URZ ;  /* 0x0000000609057899 */ /* 0x000fe400080006ff */
[----:B------:R-:W-:Y:S09]  /*5ed0*/  USHF.L.U32 UR6, UR8, 0x6, URZ ;  /* 0x0000000608067899 */ /* 0x000ff200080006ff */
[----:B------:R3:W-:Y:S01]  /*5ee0*/  UTMASTG.3D [UR4], [UR10] ;  /* 0x000000040a0073b5 */ /* 0x0007e20008010000 */
[----:B------:R0:W-:Y:S01]  /*5ef0*/  UTMACMDFLUSH ;  /* 0x00000000000079b7 */ /* 0x0001e20000000000 */
[----:B---3--:R-:W-:Y:S04]  /*5f00*/  DEPBAR.LE SB0, 0x0 ;  /* 0x000080000000791a */ /* 0x008fe80000000000 */
.L_x_93:
[----:B------:R-:W-:Y:S05]  /*5f10*/  BSYNC.RECONVERGENT B0 ;  /* 0x0000000000007941 */ /* 0x000fea0003800200 */
.L_x_92:
[----:B------:R-:W-:Y:S01]  /*5f20*/  BAR.SYNC.DEFER_BLOCKING 0x1, 0x80 ;  /* 0x0042000000007b1d */ /* 0x000fe20000010000 */
[----:B------:R-:W-:Y:S01]  /*5f30*/  ISETP.NE.AND P2, PT, R110, RZ, PT ;  /* 0x000000ff6e00720c */ /* 0x000fe20003f45270 */
[----:B------:R-:W-:Y:S01]  /*5f40*/  IMAD.IADD R91, R43, 0x1, R79 ;  /* 0x000000012b5b7824 */ /* 0x000fe200078e024f */
[----:B------:R-:W-:Y:S01]  /*5f50*/  ISETP.NE.AND P0, PT, R111, 0x2, PT ;  /* 0x000000026f00780c */ /* 0x000fe20003f05270 */
[----:B------:R-:W-:Y:S01]  /*5f60*/  IMAD.IADD R97, R45, 0x1, R90 ;  /* 0x000000012d617824 */ /* 0x000fe200078e025a */
[----:B------:R-:W-:Y:S02]  /*5f70*/  ISETP.NE.AND P1, PT, R116, 0x4, PT ;  /* 0x000000047400780c */ /* 0x000fe40003f25270 */
[----:B------:R-:W-:Y:S02]  /*5f80*/  SEL R0, RZ, 0x1, P0 ;  /* 0x00000001ff007807 */ /* 0x000fe40000000000 */
[----:B------:R-:W-:Y:S02]  /*5f90*/  SEL R3, RZ, 0x1, P1 ;  /* 0x00000001ff037807 */ /* 0x000fe40000800000 */
[----:B------:R-:W-:Y:S02]  /*5fa0*/  LOP3.LUT R107, R107, R0, RZ, 0x3c, !PT ;  /* 0x000000006b6b7212 */ /* 0x000fe400078e3cff */
[----:B------:R-:W-:Y:S02]  /*5fb0*/  LOP3.LUT R108, R108, R3, RZ, 0x3c, !PT ;  /* 0x000000036c6c7212 */ /* 0x000fe400078e3cff */
[----:B------:R-:W-:Y:S02]  /*5fc0*/  @P2 R2UR UR36, R105 ;  /* 0x00000000692422ca */ /* 0x000fe400000e0000 */
[----:B------:R-:W-:Y:S02]  /*5fd0*/  SEL R111, R111, RZ, P0 ;  /* 0x000000ff6f6f7207 */ /* 0x000fe40000000000 */
[----:B------:R-:W-:Y:S01]  /*5fe0*/  SEL R44, R116, RZ, P1 ;  /* 0x000000ff742c7207 */ /* 0x000fe20000800000 */
[----:B------:R-:W-:Y:S10]  /*5ff0*/  @P2 BRA `(.L_x_94) ;  /* 0xffffffe400842947 */ /* 0x000ff4000383ffff */
[----:B------:R-:W-:Y:S05]  /*6000*/  EXIT ;  /* 0x000000000000794d */ /* 0x000fea0003800000 */
.L_x_19:
[----:B--2---:R2:W1:Y:S02]  /*6010*/  SYNCS.PHASECHK.TRANS64.TRYWAIT P0, [R3+URZ+0xd0], R2 ;  /* 0x0000d002030075a7 */ /* 0x00446400080011ff */
[----:B-1----:R-:W-:Y:S05]  /*6020*/  @!P0 NANOSLEEP.SYNCS 0x989680 ;  /* 0x009896800000895d */ /* 0x002fea0003900000 */
[----:B------:R-:W1:Y:S02]  /*6030*/  @!P0 SYNCS.PHASECHK.TRANS64 P0, [R3+URZ+0xd0], R2 ;  /* 0x0000d002030085a7 */ /* 0x000e6400080010ff */
[----:B-1----:R-:W-:Y:S05]  /*6040*/  @!P0 BRA `(.L_x_19) ;  /* 0xfffffffc00f08947 */ /* 0x002fea000383ffff */
[----:B------:R-:W-:Y:S05]  /*6050*/  BRA `(.L_x_95) ;  /* 0xffffffb400487947 */ /* 0x000fea000383ffff */
.L_x_22:
[----:B-1----:R-:W-:-:S07]  /*6060*/  MOV R2, UR33 ;  /* 0x0000002100027c02 */ /* 0x002fce0008000f00 */
.L_x_96:
[----:B-1----:R1:W2:Y:S02]  /*6070*/  SYNCS.PHASECHK.TRANS64.TRYWAIT P0, [R2+URZ+0x20], R5 ;  /* 0x00002005020075a7 */ /* 0x0022a400080011ff */
[----:B--2---:R-:W-:Y:S05]  /*6080*/  @!P0 NANOSLEEP.SYNCS 0x989680 ;  /* 0x009896800000895d */ /* 0x004fea0003900000 */
[----:B------:R-:W2:Y:S02]  /*6090*/  @!P0 SYNCS.PHASECHK.TRANS64 P0, [R2+URZ+0x20], R5 ;  /* 0x00002005020085a7 */ /* 0x000ea400080010ff */
[----:B--2---:R-:W-:Y:S05]  /*60a0*/  @!P0 BRA `(.L_x_96) ;  /* 0xfffffffc00f08947 */ /* 0x004fea000383ffff */
[----:B------:R-:W-:Y:S05]  /*60b0*/  BRA `(.L_x_21) ;  /* 0xffffffb400987947 */ /* 0x000fea000383ffff */
.L_x_28:
[----:B-1----:R-:W-:-:S07]  /*60c0*/  MOV R2, UR17 ;  /* 0x0000001100027c02 */ /* 0x002fce0008000f00 */
.L_x_97:
[----:B-1----:R1:W2:Y:S02]  /*60d0*/  SYNCS.PHASECHK.TRANS64.TRYWAIT P0, [R2+URZ+0x20], R5 ;  /* 0x00002005020075a7 */ /* 0x0022a400080011ff */
[----:B--2---:R-:W-:Y:S05]  /*60e0*/  @!P0 NANOSLEEP.SYNCS 0x989680 ;  /* 0x009896800000895d */ /* 0x004fea0003900000 */
[----:B------:R-:W2:Y:S02]  /*60f0*/  @!P0 SYNCS.PHASECHK.TRANS64 P0, [R2+URZ+0x20], R5 ;  /* 0x00002005020085a7 */ /* 0x000ea400080010ff */
[----:B--2---:R-:W-:Y:S05]  /*6100*/  @!P0 BRA `(.L_x_97) ;  /* 0xfffffffc00f08947 */ /* 0x004fea000383ffff */
[----:B------:R-:W-:Y:S05]  /*6110*/  BRA `(.L_x_27) ;  /* 0xffffffb8003c7947 */ /* 0x000fea000383ffff */
.L_x_32:
[----:B-1----:R1:W2:Y:S02]  /*6120*/  SYNCS.PHASECHK.TRANS64.TRYWAIT P0, [R2+URZ+0x60], R3 ;  /* 0x00006003020075a7 */ /* 0x0022a400080011ff */
[----:B--2---:R-:W-:Y:S05]  /*6130*/  @!P0 NANOSLEEP.SYNCS 0x989680 ;  /* 0x009896800000895d */ /* 0x004fea0003900000 */
[----:B------:R-:W2:Y:S02]  /*6140*/  @!P0 SYNCS.PHASECHK.TRANS64 P0, [R2+URZ+0x60], R3 ;  /* 0x00006003020085a7 */ /* 0x000ea400080010ff */
[----:B--2---:R-:W-:Y:S05]  /*6150*/  @!P0 BRA `(.L_x_32) ;  /* 0xfffffffc00f08947 */ /* 0x004fea000383ffff */
[----:B------:R-:W-:Y:S05]  /*6160*/  BRA `(.L_x_98) ;  /* 0xffffffb800c87947 */ /* 0x000fea000383ffff */
.L_x_36:
[----:B----4-:R-:W-:-:S07]  /*6170*/  MOV R0, UR5 ;  /* 0x0000000500007c02 */ /* 0x010fce0008000f00 */
.L_x_99:
[----:B-1----:R1:W2:Y:S02]  /*6180*/  SYNCS.PHASECHK.TRANS64.TRYWAIT P0, [R0+URZ], R3 ;  /* 0x00000003000075a7 */ /* 0x0022a400080011ff */
[----:B--2---:R-:W-:Y:S05]  /*6190*/  @!P0 NANOSLEEP.SYNCS 0x989680 ;  /* 0x009896800000895d */ /* 0x004fea0003900000 */
[----:B------:R-:W2:Y:S02]  /*61a0*/  @!P0 SYNCS.PHASECHK.TRANS64 P0, [R0+URZ], R3 ;  /* 0x00000003000085a7 */ /* 0x000ea400080010ff */
[----:B--2---:R-:W-:Y:S05]  /*61b0*/  @!P0 BRA `(.L_x_99) ;  /* 0xfffffffc00f08947 */ /* 0x004fea000383ffff */
[----:B------:R-:W-:Y:S05]  /*61c0*/  BRA `(.L_x_100) ;  /* 0xffffffc000387947 */ /* 0x000fea000383ffff */
.L_x_37:
[----:B----4-:R-:W-:-:S07]  /*61d0*/  MOV R0, UR5 ;  /* 0x0000000500007c02 */ /* 0x010fce0008000f00 */
.L_x_101:
[----:B-1----:R1:W2:Y:S02]  /*61e0*/  SYNCS.PHASECHK.TRANS64.TRYWAIT P0, [R0+URZ], R3 ;  /* 0x00000003000075a7 */ /* 0x0022a400080011ff */
[----:B--2---:R-:W-:Y:S05]  /*61f0*/  @!P0 NANOSLEEP.SYNCS 0x989680 ;  /* 0x009896800000895d */ /* 0x004fea0003900000 */
[----:B------:R-:W2:Y:S02]  /*6200*/  @!P0 SYNCS.PHASECHK.TRANS64 P0, [R0+URZ], R3 ;  /* 0x00000003000085a7 */ /* 0x000ea400080010ff */
[----:B--2---:R-:W-:Y:S05]  /*6210*/  @!P0 BRA `(.L_x_101) ;  /* 0xfffffffc00f08947 */ /* 0x004fea000383ffff */
[----:B------:R-:W-:Y:S05]  /*6220*/  BRA `(.L_x_102) ;  /* 0xffffffc000447947 */ /* 0x000fea000383ffff */
.L_x_38:
[----:B----4-:R-:W-:-:S07]  /*6230*/  MOV R0, UR5 ;  /* 0x0000000500007c02 */ /* 0x010fce0008000f00 */
.L_x_103:
[----:B-1----:R1:W2:Y:S02]  /*6240*/  SYNCS.PHASECHK.TRANS64.TRYWAIT P0, [R0+URZ], R3 ;  /* 0x00000003000075a7 */ /* 0x0022a400080011ff */
[----:B--2---:R-:W-:Y:S05]  /*6250*/  @!P0 NANOSLEEP.SYNCS 0x989680 ;  /* 0x009896800000895d */ /* 0x004fea0003900000 */
[----:B------:R-:W2:Y:S02]  /*6260*/  @!P0 SYNCS.PHASECHK.TRANS64 P0, [R0+URZ], R3 ;  /* 0x00000003000085a7 */ /* 0x000ea400080010ff */
[----:B--2---:R-:W-:Y:S05]  /*6270*/  @!P0 BRA `(.L_x_103) ;  /* 0xfffffffc00f08947 */ /* 0x004fea000383ffff */
[----:B------:R-:W-:Y:S05]  /*6280*/  BRA `(.L_x_104) ;  /* 0xffffffc000507947 */ /* 0x000fea000383ffff */
.L_x_41:
[----:B-1----:R1:W2:Y:S02]  /*6290*/  SYNCS.PHASECHK.TRANS64.TRYWAIT P0, [R0+URZ+0xc0], R5 ;  /* 0x0000c005000075a7 */ /* 0x0022a400080011ff */
[----:B--2---:R-:W-:Y:S05]  /*62a0*/  @!P0 NANOSLEEP.SYNCS 0x989680 ;  /* 0x009896800000895d */ /* 0x004fea0003900000 */
[----:B------:R-:W2:Y:S02]  /*62b0*/  @!P0 SYNCS.PHASECHK.TRANS64 P0, [R0+URZ+0xc0], R5 ;  /* 0x0000c005000085a7 */ /* 0x000ea400080010ff */
[----:B--2---:R-:W-:Y:S05]  /*62c0*/  @!P0 BRA `(.L_x_41) ;  /* 0xfffffffc00f08947 */ /* 0x004fea000383ffff */
[----:B------:R-:W-:Y:S05]  /*62d0*/  BRA `(.L_x_105) ;  /* 0xffffffc000ac7947 */ /* 0x000fea000383ffff */
.L_x_42:
[----:B------:R-:W-:-:S07]  /*62e0*/  MOV R0, UR5 ;  /* 0x0000000500007c02 */ /* 0x000fce0008000f00 */
.L_x_106:
[----:B-1----:R1:W2:Y:S02]  /*62f0*/  SYNCS.PHASECHK.TRANS64.TRYWAIT P0, [R0+URZ+0x70], R5 ;  /* 0x00007005000075a7 */ /* 0x0022a400080011ff */
[----:B--2---:R-:W-:Y:S05]  /*6300*/  @!P0 NANOSLEEP.SYNCS 0x989680 ;  /* 0x009896800000895d */ /* 0x004fea0003900000 */
[----:B------:R-:W2:Y:S02]  /*6310*/  @!P0 SYNCS.PHASECHK.TRANS64 P0, [R0+URZ+0x70], R5 ;  /* 0x00007005000085a7 */ /* 0x000ea400080010ff */
[----:B--2---:R-:W-:Y:S05]  /*6320*/  @!P0 BRA `(.L_x_106) ;  /* 0xfffffffc00f08947 */ /* 0x004fea000383ffff */
[----:B------:R-:W-:Y:S05]  /*6330*/  BRA `(.L_x_107) ;  /* 0xffffffc000bc7947 */ /* 0x000fea000383ffff */
.L_x_43:
[----:B-1----:R1:W2:Y:S02]  /*6340*/  SYNCS.PHASECHK.TRANS64.TRYWAIT P1, [R0+URZ+0x60], R5 ;  /* 0x00006005000075a7 */ /* 0x0022a400080211ff */
[----:B--2---:R-:W-:Y:S05]  /*6350*/  @!P1 NANOSLEEP.SYNCS 0x989680 ;  /* 0x009896800000995d */ /* 0x004fea0003900000 */
[----:B------:R-:W2:Y:S02]  /*6360*/  @!P1 SYNCS.PHASECHK.TRANS64 P1, [R0+URZ+0x60], R5 ;  /* 0x00006005000095a7 */ /* 0x000ea400080210ff */
[----:B--2---:R-:W-:Y:S05]  /*6370*/  @!P1 BRA `(.L_x_43) ;  /* 0xfffffffc00f09947 */ /* 0x004fea000383ffff */
[----:B------:R-:W-:Y:S05]  /*6380*/  BRA `(.L_x_108) ;  /* 0xffffffc000ec7947 */ /* 0x000fea000383ffff */
.L_x_46:
[----:B------:R-:W-:-:S07]  /*6390*/  MOV R0, UR5 ;  /* 0x0000000500007c02 */ /* 0x000fce0008000f00 */
.L_x_109:
[----:B-1----:R1:W2:Y:S02]  /*63a0*/  SYNCS.PHASECHK.TRANS64.TRYWAIT P0, [R0+URZ+0x70], R3 ;  /* 0x00007003000075a7 */ /* 0x0022a400080011ff */
[----:B--2---:R-:W-:Y:S05]  /*63b0*/  @!P0 NANOSLEEP.SYNCS 0x989680 ;  /* 0x009896800000895d */ /* 0x004fea0003900000 */
[----:B------:R-:W2:Y:S02]  /*63c0*/  @!P0 SYNCS.PHASECHK.TRANS64 P0, [R0+URZ+0x70], R3 ;  /* 0x00007003000085a7 */ /* 0x000ea400080010ff */
[----:B--2---:R-:W-:Y:S05]  /*63d0*/  @!P0 BRA `(.L_x_109) ;  /* 0xfffffffc00f08947 */ /* 0x004fea000383ffff */
[----:B------:R-:W-:Y:S05]  /*63e0*/  BRA `(.L_x_45) ;  /* 0xffffffc400407947 */ /* 0x000fea000383ffff */
.L_x_53:
[----:B-1----:R1:W2:Y:S02]  /*63f0*/  SYNCS.PHASECHK.TRANS64.TRYWAIT P1, [R0+URZ+0x60], R5 ;  /* 0x00006005000075a7 */ /* 0x0022a400080211ff */
[----:B--2---:R-:W-:Y:S05]  /*6400*/  @!P1 NANOSLEEP.SYNCS 0x989680 ;  /* 0x009896800000995d */ /* 0x004fea0003900000 */
[----:B------:R-:W2:Y:S02]  /*6410*/  @!P1 SYNCS.PHASECHK.TRANS64 P1, [R0+URZ+0x60], R5 ;  /* 0x00006005000095a7 */ /* 0x000ea400080210ff */
[----:B--2---:R-:W-:Y:S05]  /*6420*/  @!P1 BRA `(.L_x_53) ;  /* 0xfffffffc00f09947 */ /* 0x004fea000383ffff */
[----:B------:R-:W-:Y:S05]  /*6430*/  BRA `(.L_x_110) ;  /* 0xffffffc800987947 */ /* 0x000fea000383ffff */
.L_x_54:
[----:B------:R-:W-:-:S07]  /*6440*/  MOV R3, UR9 ;  /* 0x0000000900037c02 */ /* 0x000fce0008000f00 */
.L_x_111:
[----:B-1----:R1:W2:Y:S02]  /*6450*/  SYNCS.PHASECHK.TRANS64.TRYWAIT P0, [R3+URZ+0xa0], R0 ;  /* 0x0000a000030075a7 */ /* 0x0022a400080011ff */
[----:B--2---:R-:W-:Y:S05]  /*6460*/  @!P0 NANOSLEEP.SYNCS 0x989680 ;  /* 0x009896800000895d */ /* 0x004fea0003900000 */
[----:B------:R-:W2:Y:S02]  /*6470*/  @!P0 SYNCS.PHASECHK.TRANS64 P0, [R3+URZ+0xa0], R0 ;  /* 0x0000a000030085a7 */ /* 0x000ea400080010ff */
[----:B--2---:R-:W-:Y:S05]  /*6480*/  @!P0 BRA `(.L_x_111) ;  /* 0xfffffffc00f08947 */ /* 0x004fea000383ffff */
[----:B------:R-:W-:Y:S05]  /*6490*/  BRA `(.L_x_112) ;  /* 0xffffffc800cc7947 */ /* 0x000fea000383ffff */
.L_x_57:
[----:B------:R-:W-:Y:S07]  /*64a0*/  MOV R0, UR7 ;  /* 0x0000000700007c02 */ /* 0x000fee0008000f00 */
.L_x_113:
[----:B-1----:R1:W2:Y:S02]  /*64b0*/  SYNCS.PHASECHK.TRANS64.TRYWAIT P0, [R0+URZ], R3 ;  /* 0x00000003000075a7 */ /* 0x0022a400080011ff */
[----:B--2---:R-:W-:Y:S05]  /*64c0*/  @!P0 NANOSLEEP.SYNCS 0x989680 ;  /* 0x009896800000895d */ /* 0x004fea0003900000 */
[----:B------:R-:W2:Y:S02]  /*64d0*/  @!P0 SYNCS.PHASECHK.TRANS64 P0, [R0+URZ], R3 ;  /* 0x00000003000085a7 */ /* 0x000ea400080010ff */
[----:B--2---:R-:W-:Y:S05]  /*64e0*/  @!P0 BRA `(.L_x_113) ;  /* 0xfffffffc00f08947 */ /* 0x004fea000383ffff */
[----:B------:R-:W-:Y:S05]  /*64f0*/  BRA `(.L_x_56) ;  /* 0xffffffcc00047947 */ /* 0x000fea000383ffff */
.L_x_60:
[----:B------:R-:W-:-:S07]  /*6500*/  MOV R0, UR5 ;  /* 0x0000000500007c02 */ /* 0x000fce0008000f00 */
.L_x_114:
[----:B--2---:R2:W3:Y:S02]  /*6510*/  SYNCS.PHASECHK.TRANS64.TRYWAIT P0, [R0+URZ], R3 ;  /* 0x00000003000075a7 */ /* 0x0044e400080011ff */
[----:B---3--:R-:W-:Y:S05]  /*6520*/  @!P0 NANOSLEEP.SYNCS 0x989680 ;  /* 0x009896800000895d */ /* 0x008fea0003900000 */
[----:B------:R-:W3:Y:S02]  /*6530*/  @!P0 SYNCS.PHASECHK.TRANS64 P0, [R0+URZ], R3 ;  /* 0x00000003000085a7 */ /* 0x000ee400080010ff */
[----:B---3--:R-:W-:Y:S05]  /*6540*/  @!P0 BRA `(.L_x_114) ;  /* 0xfffffffc00f08947 */ /* 0x008fea000383ffff */
[----:B------:R-:W-:Y:S05]  /*6550*/  BRA `(.L_x_115) ;  /* 0xffffffcc00a47947 */ /* 0x000fea000383ffff */
.L_x_61:
[----:B------:R-:W-:-:S07]  /*6560*/  MOV R0, UR5 ;  /* 0x0000000500007c02 */ /* 0x000fce0008000f00 */
.L_x_116:
[----:B--2---:R2:W3:Y:S02]  /*6570*/  SYNCS.PHASECHK.TRANS64.TRYWAIT P0, [R0+URZ], R3 ;  /* 0x00000003000075a7 */ /* 0x0044e400080011ff */
[----:B---3--:R-:W-:Y:S05]  /*6580*/  @!P0 NANOSLEEP.SYNCS 0x989680 ;  /* 0x009896800000895d */ /* 0x008fea0003900000 */
[----:B------:R-:W3:Y:S02]  /*6590*/  @!P0 SYNCS.PHASECHK.TRANS64 P0, [R0+URZ], R3 ;  /* 0x00000003000085a7 */ /* 0x000ee400080010ff */
[----:B---3--:R-:W-:Y:S05]  /*65a0*/  @!P0 BRA `(.L_x_116) ;  /* 0xfffffffc00f08947 */ /* 0x008fea000383ffff */
[----:B------:R-:W-:Y:S05]  /*65b0*/  BRA `(.L_x_117) ;  /* 0xffffffcc00b07947 */ /* 0x000fea000383ffff */
.L_x_62:
[----:B------:R-:W-:-:S07]  /*65c0*/  MOV R0, UR5 ;  /* 0x0000000500007c02 */ /* 0x000fce0008000f00 */
.L_x_118:
[----:B--2---:R2:W3:Y:S02]  /*65d0*/  SYNCS.PHASECHK.TRANS64.TRYWAIT P0, [R0+URZ], R3 ;  /* 0x00000003000075a7 */ /* 0x0044e400080011ff */
[----:B---3--:R-:W-:Y:S05]  /*65e0*/  @!P0 NANOSLEEP.SYNCS 0x989680 ;  /* 0x009896800000895d */ /* 0x008fea0003900000 */
[----:B------:R-:W3:Y:S02]  /*65f0*/  @!P0 SYNCS.PHASECHK.TRANS64 P0, [R0+URZ], R3 ;  /* 0x00000003000085a7 */ /* 0x000ee400080010ff */
[----:B---3--:R-:W-:Y:S05]  /*6600*/  @!P0 BRA `(.L_x_118) ;  /* 0xfffffffc00f08947 */ /* 0x008fea000383ffff */
[----:B------:R-:W-:Y:S05]  /*6610*/  BRA `(.L_x_119) ;  /* 0xffffffcc00bc7947 */ /* 0x000fea000383ffff */
.L_x_63:
[----:B------:R-:W-:-:S07]  /*6620*/  MOV R0, UR7 ;  /* 0x0000000700007c02 */ /* 0x000fce0008000f00 */
.L_x_120:
[----:B--2---:R2:W3:Y:S02]  /*6630*/  SYNCS.PHASECHK.TRANS64.TRYWAIT P0, [R0+URZ], R3 ;  /* 0x00000003000075a7 */ /* 0x0044e400080011ff */
[----:B---3--:R-:W-:Y:S05]  /*6640*/  @!P0 NANOSLEEP.SYNCS 0x989680 ;  /* 0x009896800000895d */ /* 0x008fea0003900000 */
[----:B------:R-:W3:Y:S02]  /*6650*/  @!P0 SYNCS.PHASECHK.TRANS64 P0, [R0+URZ], R3 ;  /* 0x00000003000085a7 */ /* 0x000ee400080010ff */
[----:B---3--:R-:W-:Y:S05]  /*6660*/  @!P0 BRA `(.L_x_120) ;  /* 0xfffffffc00f08947 */ /* 0x008fea000383ffff */
[----:B------:R-:W-:Y:S05]  /*6670*/  BRA `(.L_x_121) ;  /* 0xffffffcc00c87947 */ /* 0x000fea000383ffff */
.L_x_68:
[----:B---3--:R3:W1:Y:S02]  /*6680*/  SYNCS.PHASECHK.TRANS64.TRYWAIT P0, [R0+URZ+0x60], R3 ;  /* 0x00006003000075a7 */ /* 0x00866400080011ff */
[----:B-1----:R-:W-:Y:S05]  /*6690*/  @!P0 NANOSLEEP.SYNCS 0x989680 ;  /* 0x009896800000895d */ /* 0x002fea0003900000 */
[----:B------:R-:W1:Y:S02]  /*66a0*/  @!P0 SYNCS.PHASECHK.TRANS64 P0, [R0+URZ+0x60], R3 ;  /* 0x00006003000085a7 */ /* 0x000e6400080010ff */
[----:B-1----:R-:W-:Y:S05]  /*66b0*/  @!P0 BRA `(.L_x_68) ;  /* 0xfffffffc00f08947 */ /* 0x002fea000383ffff */
[----:B------:R-:W-:Y:S05]  /*66c0*/  BRA `(.L_x_122) ;  /* 0xffffffd000c47947 */ /* 0x000fea000383ffff */
.L_x_71:
[----:B------:R-:W-:Y:S07]  /*66d0*/  MOV R0, UR6 ;  /* 0x0000000600007c02 */ /* 0x000fee0008000f00 */
.L_x_123:
[----:B-1----:R1:W3:Y:S02]  /*66e0*/  SYNCS.PHASECHK.TRANS64.TRYWAIT P0, [R0+URZ+0x58], R3 ;  /* 0x00005803000075a7 */ /* 0x0022e400080011ff */
[----:B---3--:R-:W-:Y:S05]  /*66f0*/  @!P0 NANOSLEEP.SYNCS 0x989680 ;  /* 0x009896800000895d */ /* 0x008fea0003900000 */
[----:B------:R-:W3:Y:S02]  /*6700*/  @!P0 SYNCS.PHASECHK.TRANS64 P0, [R0+URZ+0x58], R3 ;  /* 0x00005803000085a7 */ /* 0x000ee400080010ff */
[----:B---3--:R-:W-:Y:S05]  /*6710*/  @!P0 BRA `(.L_x_123) ;  /* 0xfffffffc00f08947 */ /* 0x008fea000383ffff */
[----:B------:R-:W-:Y:S05]  /*6720*/  BRA `(.L_x_70) ;  /* 0xffffffd400b07947 */ /* 0x000fea000383ffff */
.L_x_74:
[----:B------:R-:W-:Y:S07]  /*6730*/  MOV R3, UR6 ;  /* 0x0000000600037c02 */ /* 0x000fee0008000f00 */
.L_x_124:
[----:B-1----:R1:W2:Y:S02]  /*6740*/  SYNCS.PHASECHK.TRANS64.TRYWAIT P2, [R3+URZ+0x48], R26 ;  /* 0x0000481a030075a7 */ /* 0x0022a400080411ff */
[----:B--2---:R-:W-:Y:S05]  /*6750*/  @!P2 NANOSLEEP.SYNCS 0x989680 ;  /* 0x009896800000a95d */ /* 0x004fea0003900000 */
[----:B------:R-:W2:Y:S02]  /*6760*/  @!P2 SYNCS.PHASECHK.TRANS64 P2, [R3+URZ+0x48], R26 ;  /* 0x0000481a0300a5a7 */ /* 0x000ea400080410ff */
[----:B--2---:R-:W-:Y:S05]  /*6770*/  @!P2 BRA `(.L_x_124) ;  /* 0xfffffffc00f0a947 */ /* 0x004fea000383ffff */
[----:B------:R-:W-:Y:S05]  /*6780*/  BRA `(.L_x_125) ;  /* 0xffffffd800447947 */ /* 0x000fea000383ffff */
.L_x_77:
[----:B--2---:R2:W4:Y:S02]  /*6790*/  SYNCS.PHASECHK.TRANS64.TRYWAIT P0, [R0+URZ+0x60], R3 ;  /* 0x00006003000075a7 */ /* 0x00452400080011ff */
[----:B----4-:R-:W-:Y:S05]  /*67a0*/  @!P0 NANOSLEEP.SYNCS 0x989680 ;  /* 0x009896800000895d */ /* 0x010fea0003900000 */
[----:B------:R-:W4:Y:S02]  /*67b0*/  @!P0 SYNCS.PHASECHK.TRANS64 P0, [R0+URZ+0x60], R3 ;  /* 0x00006003000085a7 */ /* 0x000f2400080010ff */
[----:B----4-:R-:W-:Y:S05]  /*67c0*/  @!P0 BRA `(.L_x_77) ;  /* 0xfffffffc00f08947 */ /* 0x010fea000383ffff */
[----:B------:R-:W-:Y:S05]  /*67d0*/  BRA `(.L_x_126) ;  /* 0xffffffdc00a07947 */ /* 0x000fea000383ffff */
.L_x_88:
[----:B-1----:R-:W-:Y:S04]  /*67e0*/  MOV R0, UR43 ;  /* 0x0000002b00007c02 */ /* 0x002fe80008000f00 */
[----:B------:R1:W2:Y:S03]  /*67f0*/  SYNCS.PHASECHK.TRANS64.TRYWAIT P1, [R0+URZ+0x40], R3 ;  /* 0x00004003000075a7 */ /* 0x0002a600080211ff */
[----:B--2---:R-:W-:Y:S05]  /*6800*/  @!P1 NANOSLEEP.SYNCS 0x989680 ;  /* 0x009896800000995d */ /* 0x004fea0003900000 */
[----:B------:R-:W2:Y:S02]  /*6810*/  @!P1 SYNCS.PHASECHK.TRANS64 P1, [R0+URZ+0x40], R3 ;  /* 0x00004003000095a7 */ /* 0x000ea400080210ff */
[----:B--2---:R-:W-:Y:S05]  /*6820*/  @!P1 BRA `(.L_x_88) ;  /* 0xfffffffc00ec9947 */ /* 0x004fea000383ffff */
[----:B------:R-:W-:Y:S05]  /*6830*/  BRA `(.L_x_87) ;  /* 0xffffffe800947947 */ /* 0x000fea000383ffff */
.L_x_90:
[----:B-1----:R1:W4:Y:S02]  /*6840*/  SYNCS.PHASECHK.TRANS64.TRYWAIT P1, [R92+URZ+0x80], R7 ;  /* 0x000080075c0075a7 */ /* 0x00232400080211ff */
[----:B----4-:R-:W-:Y:S05]  /*6850*/  @!P1 NANOSLEEP.SYNCS 0x989680 ;  /* 0x009896800000995d */ /* 0x010fea0003900000 */
[----:B------:R-:W4:Y:S02]  /*6860*/  @!P1 SYNCS.PHASECHK.TRANS64 P1, [R92+URZ+0x80], R7 ;  /* 0x000080075c0095a7 */ /* 0x000f2400080210ff */
[----:B----4-:R-:W-:Y:S05]  /*6870*/  @!P1 BRA `(.L_x_90) ;  /* 0xfffffffc00f09947 */ /* 0x010fea000383ffff */
[----:B------:R-:W-:Y:S05]  /*6880*/  BRA `(.L_x_89) ;  /* 0xffffffe800d07947 */ /* 0x000fea000383ffff */
        .weak           $__internal_0_$__cuda_sm10x_tcgen05_guardrail_trap_col_being_dealloced_not_returned_by_alloc
        .type           $__internal_0_$__cuda_sm10x_tcgen05_guardrail_trap_col_being_dealloced_not_returned_by_alloc,@function
        .size           $__internal_0_$__cuda_sm10x_tcgen05_guardrail_trap_col_being_dealloced_not_returned_by_alloc,($__internal_1_$__cuda_sm10x_tcgen05_guardrail_trap_phase_invalid_during_alloc - $__internal_0_$__cuda_sm10x_tcgen05_guardrail_trap_col_being_dealloced_not_returned_by_alloc)
$__internal_0_$__cuda_sm10x_tcgen05_guardrail_trap_col_being_dealloced_not_returned_by_alloc:
[----:B------:R-:W-:Y:S05]  /*6890*/  BPT.TRAP 0x1 ;  /* 0x000000040000795c */ /* 0x000fea0000300000 */
[----:B------:R-:W-:-:S04]  /*68a0*/  HFMA2 R3, -RZ, RZ, 0, 0 ;  /* 0x00000000ff037431 */ /* 0x000fc800000001ff */
[----:B------:R-:W-:Y:S05]  /*68b0*/  RET.REL.NODEC R2 `(_ZN7cutlass13device_kernelINS_4gemm6kernel13GemmUniversalIN4cute5tupleIJiiiiEEENS1_10collective13CollectiveMmaINS1_35MainloopSm100TmaUmmaWarpSpecializedILi4ELi2ELi4ENS5_IJNS4_1CILi1EEESB_SB_EEEEENS5_IJNSA_ILi64EEESE_NSA_ILi32EEEEEENS_12float_e5m2_tENS5_IJlSB_lEEESH_SI_NS4_8TiledMMAINS4_8MMA_AtomIJNS4_10MMA_TraitsINS4_19SM100_MMA_F8F6F4_SSEJSH_SH_fSE_SE_NS4_17integral_constantINS4_4UMMA5MajorELSP_0EEESQ_NSN_INSO_7ScaleInELSR_0EEESS_EEEEEENS4_6LayoutISC_NS5_IJNSA_ILi0EEESW_SW_EEEEENS5_IJNS4_10UnderscoreESZ_SZ_EEEEENS4_13SM90_TMA_LOADENS4_14ComposedLayoutINS4_7SwizzleILi1ELi4ELi3EEENS4_18smem_ptr_flag_bitsILi8EEENSV_INS5_IJNSA_ILi8EEESF_EEENS5_IJSF_SB_EEEEEEEvNS4_8identityES12_S1C_vS1D_EENS_8epilogue10collective18CollectiveEpilogueINS1F_23Sm100TmaWarpSpecializedILi1ELi1ELi32ELb0ELb0EEEJSG_NS5_IJNSV_ISE_SB_EES1K_EEESH_SI_SH_SI_NS1F_6fusion15FusionCallbacksIS1J_NS1M_17LinearCombinationISH_fSH_fLNS_15FloatRoundStyleE2EEESG_S1L_JEEENS4_5SM1004TMEM4LOAD26SM100_TMEM_LOAD_16dp32b32xES12_NS13_INS14_ILi2ELi4ELi3EEES17_NSV_INS5_IJS18_SE_EEENS5_IJSE_SB_EEEEEEENS4_39AutoVectorizingCopyWithAssumedAlignmentILi128EEENS4_14SM90_TMA_STOREES20_S22_S22_EEEvvEEEEvNT_6ParamsE) ;  /* 0xffffff9402d07950 */ /* 0x000fea0003c3ffff */
        .weak           $__internal_1_$__cuda_sm10x_tcgen05_guardrail_trap_phase_invalid_during_alloc
        .type           $__internal_1_$__cuda_sm10x_tcgen05_guardrail_trap_phase_invalid_during_alloc,@function
        .size           $__internal_1_$__cuda_sm10x_tcgen05_guardrail_trap_phase_invalid_during_alloc,($__internal_2_$__cuda_sm10x_tcgen05_guardrail_trap_unallocated_columns_being_dealloced - $__internal_1_$__cuda_sm10x_tcgen05_guardrail_trap_phase_invalid_during_alloc)
$__internal_1_$__cuda_sm10x_tcgen05_guardrail_trap_phase_invalid_during_alloc:
[----:B------:R-:W-:Y:S05]  /*68c0*/  BPT.TRAP 0x1 ;  /* 0x000000040000795c */ /* 0x000fea0000300000 */
[----:B------:R-:W-:-:S04]  /*68d0*/  MOV R3, 0x0 ;  /* 0x0000000000037802 */ /* 0x000fc80000000f00 */
[----:B------:R-:W-:Y:S05]  /*68e0*/  RET.REL.NODEC R2 `(_ZN7cutlass13device_kernelINS_4gemm6kernel13GemmUniversalIN4cute5tupleIJiiiiEEENS1_10collective13CollectiveMmaINS1_35MainloopSm100TmaUmmaWarpSpecializedILi4ELi2ELi4ENS5_IJNS4_1CILi1EEESB_SB_EEEEENS5_IJNSA_ILi64EEESE_NSA_ILi32EEEEEENS_12float_e5m2_tENS5_IJlSB_lEEESH_SI_NS4_8TiledMMAINS4_8MMA_AtomIJNS4_10MMA_TraitsINS4_19SM100_MMA_F8F6F4_SSEJSH_SH_fSE_SE_NS4_17integral_constantINS4_4UMMA5MajorELSP_0EEESQ_NSN_INSO_7ScaleInELSR_0EEESS_EEEEEENS4_6LayoutISC_NS5_IJNSA_ILi0EEESW_SW_EEEEENS5_IJNS4_10UnderscoreESZ_SZ_EEEEENS4_13SM90_TMA_LOADENS4_14ComposedLayoutINS4_7SwizzleILi1ELi4ELi3EEENS4_18smem_ptr_flag_bitsILi8EEENSV_INS5_IJNSA_ILi8EEESF_EEENS5_IJSF_SB_EEEEEEEvNS4_8identityES12_S1C_vS1D_EENS_8epilogue10collective18CollectiveEpilogueINS1F_23Sm100TmaWarpSpecializedILi1ELi1ELi32ELb0ELb0EEEJSG_NS5_IJNSV_ISE_SB_EES1K_EEESH_SI_SH_SI_NS1F_6fusion15FusionCallbacksIS1J_NS1M_17LinearCombinationISH_fSH_fLNS_15FloatRoundStyleE2EEESG_S1L_JEEENS4_5SM1004TMEM4LOAD26SM100_TMEM_LOAD_16dp32b32xES12_NS13_INS14_ILi2ELi4ELi3EEES17_NSV_INS5_IJS18_SE_EEENS5_IJSE_SB_EEEEEEENS4_39AutoVectorizingCopyWithAssumedAlignmentILi128EEENS4_14SM90_TMA_STOREES20_S22_S22_EEEvvEEEEvNT_6ParamsE) ;  /* 0xffffff9402c47950 */ /* 0x000fea0003c3ffff */
        .weak           $__internal_2_$__cuda_sm10x_tcgen05_guardrail_trap_unallocated_columns_being_dealloced
        .type           $__internal_2_$__cuda_sm10x_tcgen05_guardrail_trap_unallocated_columns_being_dealloced,@function
        .size           $__internal_2_$__cuda_sm10x_tcgen05_guardrail_trap_unallocated_columns_being_dealloced,(.L_x_128 - $__internal_2_$__cuda_sm10x_tcgen05_guardrail_trap_unallocated_columns_being_dealloced)
$__internal_2_$__cuda_sm10x_tcgen05_guardrail_trap_unallocated_columns_being_dealloced:
[----:B------:R-:W-:Y:S05]  /*68f0*/  BPT.TRAP 0x1 ;  /* 0x000000040000795c */ /* 0x000fea0000300000 */
[----:B------:R-:W-:-:S04]  /*6900*/  HFMA2 R3, -RZ, RZ, 0, 0 ;  /* 0x00000000ff037431 */ /* 0x000fc800000001ff */
[----:B------:R-:W-:Y:S05]  /*6910*/  RET.REL.NODEC R2 `(_ZN7cutlass13device_kernelINS_4gemm6kernel13GemmUniversalIN4cute5tupleIJiiiiEEENS1_10collective13CollectiveMmaINS1_35MainloopSm100TmaUmmaWarpSpecializedILi4ELi2ELi4ENS5_IJNS4_1CILi1EEESB_SB_EEEEENS5_IJNSA_ILi64EEESE_NSA_ILi32EEEEEENS_12float_e5m2_tENS5_IJlSB_lEEESH_SI_NS4_8TiledMMAINS4_8MMA_AtomIJNS4_10MMA_TraitsINS4_19SM100_MMA_F8F6F4_SSEJSH_SH_fSE_SE_NS4_17integral_constantINS4_4UMMA5MajorELSP_0EEESQ_NSN_INSO_7ScaleInELSR_0EEESS_EEEEEENS4_6LayoutISC_NS5_IJNSA_ILi0EEESW_SW_EEEEENS5_IJNS4_10UnderscoreESZ_SZ_EEEEENS4_13SM90_TMA_LOADENS4_14ComposedLayoutINS4_7SwizzleILi1ELi4ELi3EEENS4_18smem_ptr_flag_bitsILi8EEENSV_INS5_IJNSA_ILi8EEESF_EEENS5_IJSF_SB_EEEEEEEvNS4_8identityES12_S1C_vS1D_EENS_8epilogue10collective18CollectiveEpilogueINS1F_23Sm100TmaWarpSpecializedILi1ELi1ELi32ELb0ELb0EEEJSG_NS5_IJNSV_ISE_SB_EES1K_EEESH_SI_SH_SI_NS1F_6fusion15FusionCallbacksIS1J_NS1M_17LinearCombinationISH_fSH_fLNS_15FloatRoundStyleE2EEESG_S1L_JEEENS4_5SM1004TMEM4LOAD26SM100_TMEM_LOAD_16dp32b32xES12_NS13_INS14_ILi2ELi4ELi3EEES17_NSV_INS5_IJS18_SE_EEENS5_IJSE_SB_EEEEEEENS4_39AutoVectorizingCopyWithAssumedAlignmentILi128EEENS4_14SM90_TMA_STOREES20_S22_S22_EEEvvEEEEvNT_6ParamsE) ;  /* 0xffffff9402b87950 */ /* 0x000fea0003c3ffff */
.L_x_127:
[----:B------:R-:W-:-:S00]  /*6920*/  BRA `(.L_x_127) ;  /* 0xfffffffc00fc7947 */ /* 0x000fc0000383ffff */
[----:B------:R-:W-:-:S00]  /*6930*/  NOP ;  /* 0x0000000000007918 */ /* 0x000fc00000000000 */
        /* <DEDUP_REMOVED lines=12> */
.L_x_128:


//--------------------- .nv.global.init           --------------------------
	.section	.nv.global.init,"aw",@progbits
.nv.global.init:
	.type		$str$27,@object
	.size		$str$27,($str$28 - $str$27)
$str$27:
        /*0000*/ 	.byte	0x28, 0x61, 0x64, 0x64, 0x72, 0x65, 0x73, 0x73, 0x20, 0x26, 0x20, 0x6d, 0x61, 0x73, 0x6b, 0x29
        /*0010*/ 	.byte	0x20, 0x3d, 0x3d, 0x20, 0x30, 0x00
	.type		$str$28,@object
	.size		$str$28,($str$26 - $str$28)
$str$28:
        /*0016*/ 	.byte	0x2f, 0x74, 0x6d, 0x70, 0x2f, 0x63, 0x75, 0x74, 0x6c, 0x61, 0x73, 0x73, 0x5f, 0x73, 0x77, 0x65
        /*0026*/ 	.byte	0x65, 0x70, 0x5f, 0x73, 0x72, 0x63, 0x2f, 0x69, 0x6e, 0x63, 0x6c, 0x75, 0x64, 0x65, 0x2f, 0x63
        /*0036*/ 	.byte	0x75, 0x74, 0x65, 0x2f, 0x70, 0x6f, 0x69, 0x6e, 0x74, 0x65, 0x72, 0x5f, 0x66, 0x6c, 0x61, 0x67
        /*0046*/ 	.byte	0x67, 0x65, 0x64, 0x2e, 0x68, 0x70, 0x70, 0x00
	.type		$str$26,@object
	.size		$str$26,($str$25 - $str$26)
$str$26:
        /*004e*/ 	.byte	0x2f, 0x74, 0x6d, 0x70, 0x2f, 0x63, 0x75, 0x74, 0x6c, 0x61, 0x73, 0x73, 0x5f, 0x73, 0x77, 0x65
        /*005e*/ 	.byte	0x65, 0x70, 0x5f, 0x73, 0x72, 0x63, 0x2f, 0x69, 0x6e, 0x63, 0x6c, 0x75, 0x64, 0x65, 0x2f, 0x63
        /*006e*/ 	.byte	0x75, 0x74, 0x65, 0x2f, 0x61, 0x74, 0x6f, 0x6d, 0x2f, 0x63, 0x6f, 0x70, 0x79, 0x5f, 0x74, 0x72
        /*007e*/ 	.byte	0x61, 0x69, 0x74, 0x73, 0x5f, 0x73, 0x6d, 0x31, 0x30, 0x30, 0x2e, 0x68, 0x70, 0x70, 0x00
	.type		$str$25,@object
	.size		$str$25,(__unnamed_1 - $str$25)
$str$25:
        /*008d*/ 	.byte	0x28, 0x28, 0x75, 0x69, 0x6e, 0x74, 0x33, 0x32, 0x5f, 0x74, 0x28, 0x74, 0x68, 0x72, 0x65, 0x61
        /*009d*/ 	.byte	0x64, 0x49, 0x64, 0x78, 0x2e, 0x78, 0x29, 0x20, 0x2f, 0x20, 0x33, 0x32, 0x29, 0x20, 0x25, 0x20
        /*00ad*/ 	.byte	0x34, 0x29, 0x20, 0x3d, 0x3d, 0x20, 0x28, 0x28, 0x28, 0x74, 0x6d, 0x65, 0x6d, 0x5f, 0x61, 0x64
        /*00bd*/ 	.byte	0x64, 0x72, 0x20, 0x3e, 0x3e, 0x20, 0x31, 0x36, 0x29, 0x20, 0x2f, 0x20, 0x33, 0x32, 0x29, 0x20
        /*00cd*/ 	.byte	0x25, 0x20, 0x34, 0x29, 0x00
	.type		__unnamed_1,@object
	.size		__unnamed_1,(__unnamed_2 - __unnamed_1)
__unnamed_1:
        /*00d2*/ 	.byte	0x61, 0x75, 0x74, 0x6f, 0x20, 0x63, 0x75, 0x74, 0x65, 0x3a, 0x3a, 0x61, 0x73, 0x5f, 0x70, 0x6f
        /* <DEDUP_REMOVED lines=24> */
        /*0262*/ 	.byte	0x3c, 0x34, 0x30, 0x39, 0x36, 0x3e, 0x3e, 0x3e, 0x3e, 0x5d, 0x00
	.type		__unnamed_2,@object
	.size		__unnamed_2,(.L_2 - __unnamed_2)
__unnamed_2:
        /* <DEDUP_REMOVED lines=40> */
        /*04ed*/ 	.byte	0x74, 0x65, 0x3a, 0x3a, 0x43, 0x3c, 0x30, 0x3e, 0x3e, 0x3e, 0x3e, 0x5d, 0x00
.L_2:


//--------------------- .nv.shared._ZN7cutlass13device_kernelINS_4gemm6kernel13GemmUniversalIN4cute5tupleIJiiiiEEENS1_10collective13CollectiveMmaINS1_35MainloopSm100TmaUmmaWarpSpecializedILi4ELi2ELi4ENS5_IJNS4_1CILi1EEESB_SB_EEEEENS5_IJNSA_ILi64EEESE_NSA_ILi32EEEEEENS_12float_e5m2_tENS5_IJlSB_lEEESH_SI_NS4_8TiledMMAINS4_8MMA_AtomIJNS4_10MMA_TraitsINS4_19SM100_MMA_F8F6F4_SSEJSH_SH_fSE_SE_NS4_17integral_constantINS4_4UMMA5MajorELSP_0EEESQ_NSN_INSO_7ScaleInELSR_0EEESS_EEEEEENS4_6LayoutISC_NS5_IJNSA_ILi0EEESW_SW_EEEEENS5_IJNS4_10UnderscoreESZ_SZ_EEEEENS4_13SM90_TMA_LOADENS4_14ComposedLayoutINS4_7SwizzleILi1ELi4ELi3EEENS4_18smem_ptr_flag_bitsILi8EEENSV_INS5_IJNSA_ILi8EEESF_EEENS5_IJSF_SB_EEEEEEEvNS4_8identityES12_S1C_vS1D_EENS_8epilogue10collective18CollectiveEpilogueINS1F_23Sm100TmaWarpSpecializedILi1ELi1ELi32ELb0ELb0EEEJSG_NS5_IJNSV_ISE_SB_EES1K_EEESH_SI_SH_SI_NS1F_6fusion15FusionCallbacksIS1J_NS1M_17LinearCombinationISH_fSH_fLNS_15FloatRoundStyleE2EEESG_S1L_JEEENS4_5SM1004TMEM4LOAD26SM100_TMEM_LOAD_16dp32b32xES12_NS13_INS14_ILi2ELi4ELi3EEES17_NSV_INS5_IJS18_SE_EEENS5_IJSE_SB_EEEEEEENS4_39AutoVectorizingCopyWithAssumedAlignmentILi128EEENS4_14SM90_TMA_STOREES20_S22_S22_EEEvvEEEEvNT_6ParamsE --------------------------
	.section	.nv.shared._ZN7cutlass13device_kernelINS_4gemm6kernel13GemmUniversalIN4cute5tupleIJiiiiEEENS1_10collective13CollectiveMmaINS1_35MainloopSm100TmaUmmaWarpSpecializedILi4ELi2ELi4ENS5_IJNS4_1CILi1EEESB_SB_EEEEENS5_IJNSA_ILi64EEESE_NSA_ILi32EEEEEENS_12float_e5m2_tENS5_IJlSB_lEEESH_SI_NS4_8TiledMMAINS4_8MMA_AtomIJNS4_10MMA_TraitsINS4_19SM100_MMA_F8F6F4_SSEJSH_SH_fSE_SE_NS4_17integral_constantINS4_4UMMA5MajorELSP_0EEESQ_NSN_INSO_7ScaleInELSR_0EEESS_EEEEEENS4_6LayoutISC_NS5_IJNSA_ILi0EEESW_SW_EEEEENS5_IJNS4_10UnderscoreESZ_SZ_EEEEENS4_13SM90_TMA_LOADENS4_14ComposedLayoutINS4_7SwizzleILi1ELi4ELi3EEENS4_18smem_ptr_flag_bitsILi8EEENSV_INS5_IJNSA_ILi8EEESF_EEENS5_IJSF_SB_EEEEEEEvNS4_8identityES12_S1C_vS1D_EENS_8epilogue10collective18CollectiveEpilogueINS1F_23Sm100TmaWarpSpecializedILi1ELi1ELi32ELb0ELb0EEEJSG_NS5_IJNSV_ISE_SB_EES1K_EEESH_SI_SH_SI_NS1F_6fusion15FusionCallbacksIS1J_NS1M_17LinearCombinationISH_fSH_fLNS_15FloatRoundStyleE2EEESG_S1L_JEEENS4_5SM1004TMEM4LOAD26SM100_TMEM_LOAD_16dp32b32xES12_NS13_INS14_ILi2ELi4ELi3EEES17_NSV_INS5_IJS18_SE_EEENS5_IJSE_SB_EEEEEEENS4_39AutoVectorizingCopyWithAssumedAlignmentILi128EEENS4_14SM90_TMA_STOREES20_S22_S22_EEEvvEEEEvNT_6ParamsE,"aw",@nobits
	.sectionflags	@""
	.align	16
	.zero		1024


//--------------------- .nv.shared.reserved.0     --------------------------
	.section	.nv.shared.reserved.0,"aw",@nobits
	.weak		__nv_reservedSMEM_offset_0_alias
	.size		__nv_reservedSMEM_offset_0_alias, 0, 64
	.other		__nv_reservedSMEM_offset_0_alias,@"STO_CUDA_RESERVED_SHARED STV_DEFAULT"
__nv_reservedSMEM_offset_0_alias:
	.zero		0
.nv.shared.reserved.0:
	.zero		64
	.weak		__nv_reservedSMEM_tcgen05_partition
	.type		__nv_reservedSMEM_tcgen05_partition,@object
	.size		__nv_reservedSMEM_tcgen05_partition,(.L_0 - __nv_reservedSMEM_tcgen05_partition)
__nv_reservedSMEM_tcgen05_partition:
	.zero		32
.L_0:


//--------------------- .nv.global                --------------------------
	.section	.nv.global,"aw",@nobits
.nv.global:
	.type		_ZN39_INTERNAL_9f3bc4c1_4_k_cu_b7822544_82634cute1_E,@object
	.size		_ZN39_INTERNAL_9f3bc4c1_4_k_cu_b7822544_82634cute1_E,(_ZN39_INTERNAL_9f3bc4c1_4_k_cu_b7822544_82634cuda3std3__45__cpo6cbeginE - _ZN39_INTERNAL_9f3bc4c1_4_k_cu_b7822544_82634cute1_E)
_ZN39_INTERNAL_9f3bc4c1_4_k_cu_b7822544_82634cute1_E:
	.zero		1
	.type		_ZN39_INTERNAL_9f3bc4c1_4_k_cu_b7822544_82634cuda3std3__45__cpo6cbeginE,@object
	.size		_ZN39_INTERNAL_9f3bc4c1_4_k_cu_b7822544_82634cuda3std3__45__cpo6cbeginE,(_ZN39_INTERNAL_9f3bc4c1_4_k_cu_b7822544_82634cuda3std3__48in_placeE - _ZN39_INTERNAL_9f3bc4c1_4_k_cu_b7822544_82634cuda3std3__45__cpo6cbeginE)
_ZN39_INTERNAL_9f3bc4c1_4_k_cu_b7822544_82634cuda3std3__45__cpo6cbeginE:
	.zero		1
	.type		_ZN39_INTERNAL_9f3bc4c1_4_k_cu_b7822544_82634cuda3std3__48in_placeE,@object
	.size		_ZN39_INTERNAL_9f3bc4c1_4_k_cu_b7822544_82634cuda3std3__48in_placeE,(_ZN39_INTERNAL_9f3bc4c1_4_k_cu_b7822544_82634cuda3std6ranges3__45__cpo9iter_moveE - _ZN39_INTERNAL_9f3bc4c1_4_k_cu_b7822544_82634cuda3std3__48in_placeE)
_ZN39_INTERNAL_9f3bc4c1_4_k_cu_b7822544_82634cuda3std3__48in_placeE:
	.zero		1
	.type		_ZN39_INTERNAL_9f3bc4c1_4_k_cu_b7822544_82634cuda3std6ranges3__45__cpo9iter_moveE,@object
	.size		_ZN39_INTERNAL_9f3bc4c1_4_k_cu_b7822544_82634cuda3std6ranges3__45__cpo9iter_moveE,(_ZN39_INTERNAL_9f3bc4c1_4_k_cu_b7822544_82634cuda3std3__45__cpo5beginE - _ZN39_INTERNAL_9f3bc4c1_4_k_cu_b7822544_82634cuda3std6ranges3__45__cpo9iter_moveE)
_ZN39_INTERNAL_9f3bc4c1_4_k_cu_b7822544_82634cuda3std6ranges3__45__cpo9iter_moveE:
	.zero		1
	.type		_ZN39_INTERNAL_9f3bc4c1_4_k_cu_b7822544_82634cuda3std3__45__cpo5beginE,@object
	.size		_ZN39_INTERNAL_9f3bc4c1_4_k_cu_b7822544_82634cuda3std3__45__cpo5beginE,(_ZN39_INTERNAL_9f3bc4c1_4_k_cu_b7822544_82634cuda3std3__441_GLOBAL__N__9f3bc4c1_4_k_cu_b7822544_82636ignoreE - _ZN39_INTERNAL_9f3bc4c1_4_k_cu_b7822544_82634cuda3std3__45__cpo5beginE)
_ZN39_INTERNAL_9f3bc4c1_4_k_cu_b7822544_82634cuda3std3__45__cpo5beginE:
	.zero		1
	.type		_ZN39_INTERNAL_9f3bc4c1_4_k_cu_b7822544_82634cuda3std3__441_GLOBAL__N__9f3bc4c1_4_k_cu_b7822544_82636ignoreE,@object
	.size		_ZN39_INTERNAL_9f3bc4c1_4_k_cu_b7822544_82634cuda3std3__441_GLOBAL__N__9f3bc4c1_4_k_cu_b7822544_82636ignoreE,(_ZN39_INTERNAL_9f3bc4c1_4_k_cu_b7822544_82634cute7productE - _ZN39_INTERNAL_9f3bc4c1_4_k_cu_b7822544_82634cuda3std3__441_GLOBAL__N__9f3bc4c1_4_k_cu_b7822544_82636ignoreE)
_ZN39_INTERNAL_9f3bc4c1_4_k_cu_b7822544_82634cuda3std3__441_GLOBAL__N__9f3bc4c1_4_k_cu_b7822544_82636ignoreE:
	.zero		1
	.type		_ZN39_INTERNAL_9f3bc4c1_4_k_cu_b7822544_82634cute7productE,@object
	.size		_ZN39_INTERNAL_9f3bc4c1_4_k_cu_b7822544_82634cute7productE,(_ZN39_INTERNAL_9f3bc4c1_4_k_cu_b7822544_82634cuda3std3__45__cpo3endE - _ZN39_INTERNAL_9f3bc4c1_4_k_cu_b7822544_82634cute7productE)
_ZN39_INTERNAL_9f3bc4c1_4_k_cu_b7822544_82634cute7productE:
	.zero		1
	.type		_ZN39_INTERNAL_9f3bc4c1_4_k_cu_b7822544_82634cuda3std3__45__cpo3endE,@object
	.size		_ZN39_INTERNAL_9f3bc4c1_4_k_cu_b7822544_82634cuda3std3__45__cpo3endE,(_ZN39_INTERNAL_9f3bc4c1_4_k_cu_b7822544_82634cuda3std3__419piecewise_constructE - _ZN39_INTERNAL_9f3bc4c1_4_k_cu_b7822544_82634cuda3std3__45__cpo3endE)
_ZN39_INTERNAL_9f3bc4c1_4_k_cu_b7822544_82634cuda3std3__45__cpo3endE:
	.zero		1
	.type		_ZN39_INTERNAL_9f3bc4c1_4_k_cu_b7822544_82634cuda3std3__419piecewise_constructE,@object
	.size		_ZN39_INTERNAL_9f3bc4c1_4_k_cu_b7822544_82634cuda3std3__419piecewise_constructE,(_ZN39_INTERNAL_9f3bc4c1_4_k_cu_b7822544_82634cuda3std3__45__cpo4cendE - _ZN39_INTERNAL_9f3bc4c1_4_k_cu_b7822544_82634cuda3std3__419piecewise_constructE)
_ZN39_INTERNAL_9f3bc4c1_4_k_cu_b7822544_82634cuda3std3__419piecewise_constructE:
	.zero		1
	.type		_ZN39_INTERNAL_9f3bc4c1_4_k_cu_b7822544_82634cuda3std3__45__cpo4cendE,@object
	.size		_ZN39_INTERNAL_9f3bc4c1_4_k_cu_b7822544_82634cuda3std3__45__cpo4cendE,(_ZN39_INTERNAL_9f3bc4c1_4_k_cu_b7822544_82634cuda3std6ranges3__45__cpo4swapE - _ZN39_INTERNAL_9f3bc4c1_4_k_cu_b7822544_82634cuda3std3__45__cpo4cendE)
_ZN39_INTERNAL_9f3bc4c1_4_k_cu_b7822544_82634cuda3std3__45__cpo4cendE:
	.zero		1
	.type		_ZN39_INTERNAL_9f3bc4c1_4_k_cu_b7822544_82634cuda3std6ranges3__45__cpo4swapE,@object
	.size		_ZN39_INTERNAL_9f3bc4c1_4_k_cu_b7822544_82634cuda3std6ranges3__45__cpo4swapE,(.L_10 - _ZN39_INTERNAL_9f3bc4c1_4_k_cu_b7822544_82634cuda3std6ranges3__45__cpo4swapE)
_ZN39_INTERNAL_9f3bc4c1_4_k_cu_b7822544_82634cuda3std6ranges3__45__cpo4swapE:
	.zero		1
.L_10:


//--------------------- .nv.constant0._ZN7cutlass13device_kernelINS_4gemm6kernel13GemmUniversalIN4cute5tupleIJiiiiEEENS1_10collective13CollectiveMmaINS1_35MainloopSm100TmaUmmaWarpSpecializedILi4ELi2ELi4ENS5_IJNS4_1CILi1EEESB_SB_EEEEENS5_IJNSA_ILi64EEESE_NSA_ILi32EEEEEENS_12float_e5m2_tENS5_IJlSB_lEEESH_SI_NS4_8TiledMMAINS4_8MMA_AtomIJNS4_10MMA_TraitsINS4_19SM100_MMA_F8F6F4_SSEJSH_SH_fSE_SE_NS4_17integral_constantINS4_4UMMA5MajorELSP_0EEESQ_NSN_INSO_7ScaleInELSR_0EEESS_EEEEEENS4_6LayoutISC_NS5_IJNSA_ILi0EEESW_SW_EEEEENS5_IJNS4_10UnderscoreESZ_SZ_EEEEENS4_13SM90_TMA_LOADENS4_14ComposedLayoutINS4_7SwizzleILi1ELi4ELi3EEENS4_18smem_ptr_flag_bitsILi8EEENSV_INS5_IJNSA_ILi8EEESF_EEENS5_IJSF_SB_EEEEEEEvNS4_8identityES12_S1C_vS1D_EENS_8epilogue10collective18CollectiveEpilogueINS1F_23Sm100TmaWarpSpecializedILi1ELi1ELi32ELb0ELb0EEEJSG_NS5_IJNSV_ISE_SB_EES1K_EEESH_SI_SH_SI_NS1F_6fusion15FusionCallbacksIS1J_NS1M_17LinearCombinationISH_fSH_fLNS_15FloatRoundStyleE2EEESG_S1L_JEEENS4_5SM1004TMEM4LOAD26SM100_TMEM_LOAD_16dp32b32xES12_NS13_INS14_ILi2ELi4ELi3EEES17_NSV_INS5_IJS18_SE_EEENS5_IJSE_SB_EEEEEEENS4_39AutoVectorizingCopyWithAssumedAlignmentILi128EEENS4_14SM90_TMA_STOREES20_S22_S22_EEEvvEEEEvNT_6ParamsE --------------------------
	.section	.nv.constant0._ZN7cutlass13device_kernelINS_4gemm6kernel13GemmUniversalIN4cute5tupleIJiiiiEEENS1_10collective13CollectiveMmaINS1_35MainloopSm100TmaUmmaWarpSpecializedILi4ELi2ELi4ENS5_IJNS4_1CILi1EEESB_SB_EEEEENS5_IJNSA_ILi64EEESE_NSA_ILi32EEEEEENS_12float_e5m2_tENS5_IJlSB_lEEESH_SI_NS4_8TiledMMAINS4_8MMA_AtomIJNS4_10MMA_TraitsINS4_19SM100_MMA_F8F6F4_SSEJSH_SH_fSE_SE_NS4_17integral_constantINS4_4UMMA5MajorELSP_0EEESQ_NSN_INSO_7ScaleInELSR_0EEESS_EEEEEENS4_6LayoutISC_NS5_IJNSA_ILi0EEESW_SW_EEEEENS5_IJNS4_10UnderscoreESZ_SZ_EEEEENS4_13SM90_TMA_LOADENS4_14ComposedLayoutINS4_7SwizzleILi1ELi4ELi3EEENS4_18smem_ptr_flag_bitsILi8EEENSV_INS5_IJNSA_ILi8EEESF_EEENS5_IJSF_SB_EEEEEEEvNS4_8identityES12_S1C_vS1D_EENS_8epilogue10collective18CollectiveEpilogueINS1F_23Sm100TmaWarpSpecializedILi1ELi1ELi32ELb0ELb0EEEJSG_NS5_IJNSV_ISE_SB_EES1K_EEESH_SI_SH_SI_NS1F_6fusion15FusionCallbacksIS1J_NS1M_17LinearCombinationISH_fSH_fLNS_15FloatRoundStyleE2EEESG_S1L_JEEENS4_5SM1004TMEM4LOAD26SM100_TMEM_LOAD_16dp32b32xES12_NS13_INS14_ILi2ELi4ELi3EEES17_NSV_INS5_IJS18_SE_EEENS5_IJSE_SB_EEEEEEENS4_39AutoVectorizingCopyWithAssumedAlignmentILi128EEENS4_14SM90_TMA_STOREES20_S22_S22_EEEvvEEEEvNT_6ParamsE,"a",@progbits
	.sectionflags	@""
	.align	4
.nv.constant0._ZN7cutlass13device_kernelINS_4gemm6kernel13GemmUniversalIN4cute5tupleIJiiiiEEENS1_10collective13CollectiveMmaINS1_35MainloopSm100TmaUmmaWarpSpecializedILi4ELi2ELi4ENS5_IJNS4_1CILi1EEESB_SB_EEEEENS5_IJNSA_ILi64EEESE_NSA_ILi32EEEEEENS_12float_e5m2_tENS5_IJlSB_lEEESH_SI_NS4_8TiledMMAINS4_8MMA_AtomIJNS4_10MMA_TraitsINS4_19SM100_MMA_F8F6F4_SSEJSH_SH_fSE_SE_NS4_17integral_constantINS4_4UMMA5MajorELSP_0EEESQ_NSN_INSO_7ScaleInELSR_0EEESS_EEEEEENS4_6LayoutISC_NS5_IJNSA_ILi0EEESW_SW_EEEEENS5_IJNS4_10UnderscoreESZ_SZ_EEEEENS4_13SM90_TMA_LOADENS4_14ComposedLayoutINS4_7SwizzleILi1ELi4ELi3EEENS4_18smem_ptr_flag_bitsILi8EEENSV_INS5_IJNSA_ILi8EEESF_EEENS5_IJSF_SB_EEEEEEEvNS4_8identityES12_S1C_vS1D_EENS_8epilogue10collective18CollectiveEpilogueINS1F_23Sm100TmaWarpSpecializedILi1ELi1ELi32ELb0ELb0EEEJSG_NS5_IJNSV_ISE_SB_EES1K_EEESH_SI_SH_SI_NS1F_6fusion15FusionCallbacksIS1J_NS1M_17LinearCombinationISH_fSH_fLNS_15FloatRoundStyleE2EEESG_S1L_JEEENS4_5SM1004TMEM4LOAD26SM100_TMEM_LOAD_16dp32b32xES12_NS13_INS14_ILi2ELi4ELi3EEES17_NSV_INS5_IJS18_SE_EEENS5_IJSE_SB_EEEEEEENS4_39AutoVectorizingCopyWithAssumedAlignmentILi128EEENS4_14SM90_TMA_STOREES20_S22_S22_EEEvvEEEEvNT_6ParamsE:
	.zero		2944


//--------------------- SYMBOLS --------------------------

	.type		.nv.reservedSmem.offset0,@object
	.size		.nv.reservedSmem.offset0,0x4
	.type		.nv.reservedSmem.cap,@object
	.size		.nv.reservedSmem.cap,0x4
	.type		__assertfail,@function
